//
// Generated by NVIDIA NVVM Compiler
//
// Compiler Build ID: CL-36424714
// Cuda compilation tools, release 13.0, V13.0.88
// Based on NVVM 20.0.0
//

.version 9.0
.target sm_100
.address_size 64

	// .globl	_Z17batchFCReluKernelPfS_S_S_iii
// _ZZ23batchSoftmaxSmallKernelPfiiE4data has been demoted
// _ZZ23batchSoftmaxSmallKernelPfiiE7max_val has been demoted
// _ZZ23batchSoftmaxSmallKernelPfiiE7sum_val has been demoted
// _ZZ26calculateBatchLossAccuracyPfS_S_PiiE10batch_loss has been demoted
// _ZZ26calculateBatchLossAccuracyPfS_S_PiiE13batch_correct has been demoted
// _ZZ30batchComputeGradientsOptimizedPfS_S_S_S_S_S_S_S_S_iE13output_errors has been demoted
// _ZZ30batchComputeGradientsOptimizedPfS_S_S_S_S_S_S_S_S_iE13hidden_errors has been demoted

.visible .entry _Z17batchFCReluKernelPfS_S_S_iii(
	.param .u64 .ptr .align 1 _Z17batchFCReluKernelPfS_S_S_iii_param_0,
	.param .u64 .ptr .align 1 _Z17batchFCReluKernelPfS_S_S_iii_param_1,
	.param .u64 .ptr .align 1 _Z17batchFCReluKernelPfS_S_S_iii_param_2,
	.param .u64 .ptr .align 1 _Z17batchFCReluKernelPfS_S_S_iii_param_3,
	.param .u32 _Z17batchFCReluKernelPfS_S_S_iii_param_4,
	.param .u32 _Z17batchFCReluKernelPfS_S_S_iii_param_5,
	.param .u32 _Z17batchFCReluKernelPfS_S_S_iii_param_6
)
{
	.reg .pred 	%p<13>;
	.reg .b32 	%r<41>;
	.reg .b32 	%f<111>;
	.reg .b64 	%rd<61>;

	ld.param.u64 	%rd17, [_Z17batchFCReluKernelPfS_S_S_iii_param_0];
	ld.param.u64 	%rd18, [_Z17batchFCReluKernelPfS_S_S_iii_param_1];
	ld.param.u64 	%rd15, [_Z17batchFCReluKernelPfS_S_S_iii_param_2];
	ld.param.u64 	%rd16, [_Z17batchFCReluKernelPfS_S_S_iii_param_3];
	ld.param.u32 	%r22, [_Z17batchFCReluKernelPfS_S_S_iii_param_4];
	ld.param.u32 	%r21, [_Z17batchFCReluKernelPfS_S_S_iii_param_5];
	ld.param.u32 	%r23, [_Z17batchFCReluKernelPfS_S_S_iii_param_6];
	cvta.to.global.u64 	%rd1, %rd18;
	cvta.to.global.u64 	%rd2, %rd17;
	mov.u32 	%r24, %ctaid.y;
	mov.u32 	%r25, %ntid.y;
	mov.u32 	%r26, %tid.y;
	mad.lo.s32 	%r27, %r24, %r25, %r26;
	mov.u32 	%r2, %ctaid.z;
	setp.ge.s32 	%p1, %r2, %r23;
	setp.ge.s32 	%p2, %r27, %r22;
	or.pred  	%p3, %p1, %p2;
	@%p3 bra 	$L__BB0_15;
	cvta.to.global.u64 	%rd19, %rd16;
	mul.wide.u32 	%rd20, %r27, 4;
	add.s64 	%rd21, %rd19, %rd20;
	ld.global.f32 	%f110, [%rd21];
	setp.lt.s32 	%p4, %r21, 1;
	@%p4 bra 	$L__BB0_14;
	mul.lo.s32 	%r3, %r21, %r27;
	mul.lo.s32 	%r4, %r21, %r2;
	and.b32  	%r5, %r21, 15;
	setp.lt.u32 	%p5, %r21, 16;
	mov.b32 	%r38, 0;
	@%p5 bra 	$L__BB0_5;
	and.b32  	%r38, %r21, 2147483632;
	neg.s32 	%r36, %r38;
	mul.wide.u32 	%rd22, %r3, 4;
	add.s64 	%rd23, %rd22, %rd2;
	add.s64 	%rd58, %rd23, 32;
	mul.wide.u32 	%rd24, %r4, 4;
	add.s64 	%rd25, %rd24, %rd1;
	add.s64 	%rd57, %rd25, 32;
$L__BB0_4:
	.pragma "nounroll";
	ld.global.f32 	%f16, [%rd58+-32];
	ld.global.f32 	%f17, [%rd57+-32];
	fma.rn.f32 	%f18, %f16, %f17, %f110;
	ld.global.f32 	%f19, [%rd58+-28];
	ld.global.f32 	%f20, [%rd57+-28];
	fma.rn.f32 	%f21, %f19, %f20, %f18;
	ld.global.f32 	%f22, [%rd58+-24];
	ld.global.f32 	%f23, [%rd57+-24];
	fma.rn.f32 	%f24, %f22, %f23, %f21;
	ld.global.f32 	%f25, [%rd58+-20];
	ld.global.f32 	%f26, [%rd57+-20];
	fma.rn.f32 	%f27, %f25, %f26, %f24;
	ld.global.f32 	%f28, [%rd58+-16];
	ld.global.f32 	%f29, [%rd57+-16];
	fma.rn.f32 	%f30, %f28, %f29, %f27;
	ld.global.f32 	%f31, [%rd58+-12];
	ld.global.f32 	%f32, [%rd57+-12];
	fma.rn.f32 	%f33, %f31, %f32, %f30;
	ld.global.f32 	%f34, [%rd58+-8];
	ld.global.f32 	%f35, [%rd57+-8];
	fma.rn.f32 	%f36, %f34, %f35, %f33;
	ld.global.f32 	%f37, [%rd58+-4];
	ld.global.f32 	%f38, [%rd57+-4];
	fma.rn.f32 	%f39, %f37, %f38, %f36;
	ld.global.f32 	%f40, [%rd58];
	ld.global.f32 	%f41, [%rd57];
	fma.rn.f32 	%f42, %f40, %f41, %f39;
	ld.global.f32 	%f43, [%rd58+4];
	ld.global.f32 	%f44, [%rd57+4];
	fma.rn.f32 	%f45, %f43, %f44, %f42;
	ld.global.f32 	%f46, [%rd58+8];
	ld.global.f32 	%f47, [%rd57+8];
	fma.rn.f32 	%f48, %f46, %f47, %f45;
	ld.global.f32 	%f49, [%rd58+12];
	ld.global.f32 	%f50, [%rd57+12];
	fma.rn.f32 	%f51, %f49, %f50, %f48;
	ld.global.f32 	%f52, [%rd58+16];
	ld.global.f32 	%f53, [%rd57+16];
	fma.rn.f32 	%f54, %f52, %f53, %f51;
	ld.global.f32 	%f55, [%rd58+20];
	ld.global.f32 	%f56, [%rd57+20];
	fma.rn.f32 	%f57, %f55, %f56, %f54;
	ld.global.f32 	%f58, [%rd58+24];
	ld.global.f32 	%f59, [%rd57+24];
	fma.rn.f32 	%f60, %f58, %f59, %f57;
	ld.global.f32 	%f61, [%rd58+28];
	ld.global.f32 	%f62, [%rd57+28];
	fma.rn.f32 	%f110, %f61, %f62, %f60;
	add.s32 	%r36, %r36, 16;
	add.s64 	%rd58, %rd58, 64;
	add.s64 	%rd57, %rd57, 64;
	setp.ne.s32 	%p6, %r36, 0;
	@%p6 bra 	$L__BB0_4;
$L__BB0_5:
	setp.eq.s32 	%p7, %r5, 0;
	@%p7 bra 	$L__BB0_14;
	and.b32  	%r11, %r21, 7;
	setp.lt.u32 	%p8, %r5, 8;
	@%p8 bra 	$L__BB0_8;
	add.s32 	%r29, %r38, %r3;
	mul.wide.u32 	%rd26, %r29, 4;
	add.s64 	%rd27, %rd2, %rd26;
	ld.global.f32 	%f64, [%rd27];
	add.s32 	%r30, %r38, %r4;
	mul.wide.u32 	%rd28, %r30, 4;
	add.s64 	%rd29, %rd1, %rd28;
	ld.global.f32 	%f65, [%rd29];
	fma.rn.f32 	%f66, %f64, %f65, %f110;
	cvt.u64.u32 	%rd30, %r3;
	cvt.u64.u32 	%rd31, %r38;
	add.s64 	%rd32, %rd31, %rd30;
	shl.b64 	%rd33, %rd32, 2;
	add.s64 	%rd34, %rd2, %rd33;
	ld.global.f32 	%f67, [%rd34+4];
	cvt.u64.u32 	%rd35, %r4;
	add.s64 	%rd36, %rd31, %rd35;
	shl.b64 	%rd37, %rd36, 2;
	add.s64 	%rd38, %rd1, %rd37;
	ld.global.f32 	%f68, [%rd38+4];
	fma.rn.f32 	%f69, %f67, %f68, %f66;
	ld.global.f32 	%f70, [%rd34+8];
	ld.global.f32 	%f71, [%rd38+8];
	fma.rn.f32 	%f72, %f70, %f71, %f69;
	ld.global.f32 	%f73, [%rd34+12];
	ld.global.f32 	%f74, [%rd38+12];
	fma.rn.f32 	%f75, %f73, %f74, %f72;
	ld.global.f32 	%f76, [%rd34+16];
	ld.global.f32 	%f77, [%rd38+16];
	fma.rn.f32 	%f78, %f76, %f77, %f75;
	ld.global.f32 	%f79, [%rd34+20];
	ld.global.f32 	%f80, [%rd38+20];
	fma.rn.f32 	%f81, %f79, %f80, %f78;
	ld.global.f32 	%f82, [%rd34+24];
	ld.global.f32 	%f83, [%rd38+24];
	fma.rn.f32 	%f84, %f82, %f83, %f81;
	ld.global.f32 	%f85, [%rd34+28];
	ld.global.f32 	%f86, [%rd38+28];
	fma.rn.f32 	%f110, %f85, %f86, %f84;
	add.s32 	%r38, %r38, 8;
$L__BB0_8:
	setp.eq.s32 	%p9, %r11, 0;
	@%p9 bra 	$L__BB0_14;
	and.b32  	%r14, %r21, 3;
	setp.lt.u32 	%p10, %r11, 4;
	@%p10 bra 	$L__BB0_11;
	add.s32 	%r31, %r38, %r3;
	mul.wide.u32 	%rd39, %r31, 4;
	add.s64 	%rd40, %rd2, %rd39;
	ld.global.f32 	%f88, [%rd40];
	add.s32 	%r32, %r38, %r4;
	mul.wide.u32 	%rd41, %r32, 4;
	add.s64 	%rd42, %rd1, %rd41;
	ld.global.f32 	%f89, [%rd42];
	fma.rn.f32 	%f90, %f88, %f89, %f110;
	cvt.u64.u32 	%rd43, %r3;
	cvt.u64.u32 	%rd44, %r38;
	add.s64 	%rd45, %rd44, %rd43;
	shl.b64 	%rd46, %rd45, 2;
	add.s64 	%rd47, %rd2, %rd46;
	ld.global.f32 	%f91, [%rd47+4];
	cvt.u64.u32 	%rd48, %r4;
	add.s64 	%rd49, %rd44, %rd48;
	shl.b64 	%rd50, %rd49, 2;
	add.s64 	%rd51, %rd1, %rd50;
	ld.global.f32 	%f92, [%rd51+4];
	fma.rn.f32 	%f93, %f91, %f92, %f90;
	ld.global.f32 	%f94, [%rd47+8];
	ld.global.f32 	%f95, [%rd51+8];
	fma.rn.f32 	%f96, %f94, %f95, %f93;
	ld.global.f32 	%f97, [%rd47+12];
	ld.global.f32 	%f98, [%rd51+12];
	fma.rn.f32 	%f110, %f97, %f98, %f96;
	add.s32 	%r38, %r38, 4;
$L__BB0_11:
	setp.eq.s32 	%p11, %r14, 0;
	@%p11 bra 	$L__BB0_14;
	add.s32 	%r33, %r38, %r4;
	mul.wide.u32 	%rd52, %r33, 4;
	add.s64 	%rd60, %rd1, %rd52;
	add.s32 	%r34, %r38, %r3;
	mul.wide.u32 	%rd53, %r34, 4;
	add.s64 	%rd59, %rd2, %rd53;
	neg.s32 	%r40, %r14;
$L__BB0_13:
	.pragma "nounroll";
	ld.global.f32 	%f99, [%rd59];
	ld.global.f32 	%f100, [%rd60];
	fma.rn.f32 	%f110, %f99, %f100, %f110;
	add.s64 	%rd60, %rd60, 4;
	add.s64 	%rd59, %rd59, 4;
	add.s32 	%r40, %r40, 1;
	setp.ne.s32 	%p12, %r40, 0;
	@%p12 bra 	$L__BB0_13;
$L__BB0_14:
	max.f32 	%f101, %f110, 0f00000000;
	mad.lo.s32 	%r35, %r22, %r2, %r27;
	cvta.to.global.u64 	%rd54, %rd15;
	mul.wide.u32 	%rd55, %r35, 4;
	add.s64 	%rd56, %rd54, %rd55;
	st.global.f32 	[%rd56], %f101;
$L__BB0_15:
	ret;

}
	// .globl	_Z13batchFCKernelPfS_S_S_iii
.visible .entry _Z13batchFCKernelPfS_S_S_iii(
	.param .u64 .ptr .align 1 _Z13batchFCKernelPfS_S_S_iii_param_0,
	.param .u64 .ptr .align 1 _Z13batchFCKernelPfS_S_S_iii_param_1,
	.param .u64 .ptr .align 1 _Z13batchFCKernelPfS_S_S_iii_param_2,
	.param .u64 .ptr .align 1 _Z13batchFCKernelPfS_S_S_iii_param_3,
	.param .u32 _Z13batchFCKernelPfS_S_S_iii_param_4,
	.param .u32 _Z13batchFCKernelPfS_S_S_iii_param_5,
	.param .u32 _Z13batchFCKernelPfS_S_S_iii_param_6
)
{
	.reg .pred 	%p<13>;
	.reg .b32 	%r<41>;
	.reg .b32 	%f<110>;
	.reg .b64 	%rd<61>;

	ld.param.u64 	%rd17, [_Z13batchFCKernelPfS_S_S_iii_param_0];
	ld.param.u64 	%rd18, [_Z13batchFCKernelPfS_S_S_iii_param_1];
	ld.param.u64 	%rd15, [_Z13batchFCKernelPfS_S_S_iii_param_2];
	ld.param.u64 	%rd16, [_Z13batchFCKernelPfS_S_S_iii_param_3];
	ld.param.u32 	%r22, [_Z13batchFCKernelPfS_S_S_iii_param_4];
	ld.param.u32 	%r21, [_Z13batchFCKernelPfS_S_S_iii_param_5];
	ld.param.u32 	%r23, [_Z13batchFCKernelPfS_S_S_iii_param_6];
	cvta.to.global.u64 	%rd1, %rd18;
	cvta.to.global.u64 	%rd2, %rd17;
	mov.u32 	%r24, %ctaid.y;
	mov.u32 	%r25, %ntid.y;
	mov.u32 	%r26, %tid.y;
	mad.lo.s32 	%r27, %r24, %r25, %r26;
	mov.u32 	%r2, %ctaid.z;
	setp.ge.s32 	%p1, %r2, %r23;
	setp.ge.s32 	%p2, %r27, %r22;
	or.pred  	%p3, %p1, %p2;
	@%p3 bra 	$L__BB1_15;
	cvta.to.global.u64 	%rd19, %rd16;
	mul.wide.u32 	%rd20, %r27, 4;
	add.s64 	%rd21, %rd19, %rd20;
	ld.global.f32 	%f109, [%rd21];
	setp.lt.s32 	%p4, %r21, 1;
	@%p4 bra 	$L__BB1_14;
	mul.lo.s32 	%r3, %r21, %r27;
	mul.lo.s32 	%r4, %r21, %r2;
	and.b32  	%r5, %r21, 15;
	setp.lt.u32 	%p5, %r21, 16;
	mov.b32 	%r38, 0;
	@%p5 bra 	$L__BB1_5;
	and.b32  	%r38, %r21, 2147483632;
	neg.s32 	%r36, %r38;
	mul.wide.u32 	%rd22, %r3, 4;
	add.s64 	%rd23, %rd22, %rd2;
	add.s64 	%rd58, %rd23, 32;
	mul.wide.u32 	%rd24, %r4, 4;
	add.s64 	%rd25, %rd24, %rd1;
	add.s64 	%rd57, %rd25, 32;
$L__BB1_4:
	.pragma "nounroll";
	ld.global.f32 	%f16, [%rd58+-32];
	ld.global.f32 	%f17, [%rd57+-32];
	fma.rn.f32 	%f18, %f16, %f17, %f109;
	ld.global.f32 	%f19, [%rd58+-28];
	ld.global.f32 	%f20, [%rd57+-28];
	fma.rn.f32 	%f21, %f19, %f20, %f18;
	ld.global.f32 	%f22, [%rd58+-24];
	ld.global.f32 	%f23, [%rd57+-24];
	fma.rn.f32 	%f24, %f22, %f23, %f21;
	ld.global.f32 	%f25, [%rd58+-20];
	ld.global.f32 	%f26, [%rd57+-20];
	fma.rn.f32 	%f27, %f25, %f26, %f24;
	ld.global.f32 	%f28, [%rd58+-16];
	ld.global.f32 	%f29, [%rd57+-16];
	fma.rn.f32 	%f30, %f28, %f29, %f27;
	ld.global.f32 	%f31, [%rd58+-12];
	ld.global.f32 	%f32, [%rd57+-12];
	fma.rn.f32 	%f33, %f31, %f32, %f30;
	ld.global.f32 	%f34, [%rd58+-8];
	ld.global.f32 	%f35, [%rd57+-8];
	fma.rn.f32 	%f36, %f34, %f35, %f33;
	ld.global.f32 	%f37, [%rd58+-4];
	ld.global.f32 	%f38, [%rd57+-4];
	fma.rn.f32 	%f39, %f37, %f38, %f36;
	ld.global.f32 	%f40, [%rd58];
	ld.global.f32 	%f41, [%rd57];
	fma.rn.f32 	%f42, %f40, %f41, %f39;
	ld.global.f32 	%f43, [%rd58+4];
	ld.global.f32 	%f44, [%rd57+4];
	fma.rn.f32 	%f45, %f43, %f44, %f42;
	ld.global.f32 	%f46, [%rd58+8];
	ld.global.f32 	%f47, [%rd57+8];
	fma.rn.f32 	%f48, %f46, %f47, %f45;
	ld.global.f32 	%f49, [%rd58+12];
	ld.global.f32 	%f50, [%rd57+12];
	fma.rn.f32 	%f51, %f49, %f50, %f48;
	ld.global.f32 	%f52, [%rd58+16];
	ld.global.f32 	%f53, [%rd57+16];
	fma.rn.f32 	%f54, %f52, %f53, %f51;
	ld.global.f32 	%f55, [%rd58+20];
	ld.global.f32 	%f56, [%rd57+20];
	fma.rn.f32 	%f57, %f55, %f56, %f54;
	ld.global.f32 	%f58, [%rd58+24];
	ld.global.f32 	%f59, [%rd57+24];
	fma.rn.f32 	%f60, %f58, %f59, %f57;
	ld.global.f32 	%f61, [%rd58+28];
	ld.global.f32 	%f62, [%rd57+28];
	fma.rn.f32 	%f109, %f61, %f62, %f60;
	add.s32 	%r36, %r36, 16;
	add.s64 	%rd58, %rd58, 64;
	add.s64 	%rd57, %rd57, 64;
	setp.ne.s32 	%p6, %r36, 0;
	@%p6 bra 	$L__BB1_4;
$L__BB1_5:
	setp.eq.s32 	%p7, %r5, 0;
	@%p7 bra 	$L__BB1_14;
	and.b32  	%r11, %r21, 7;
	setp.lt.u32 	%p8, %r5, 8;
	@%p8 bra 	$L__BB1_8;
	add.s32 	%r29, %r38, %r3;
	mul.wide.u32 	%rd26, %r29, 4;
	add.s64 	%rd27, %rd2, %rd26;
	ld.global.f32 	%f64, [%rd27];
	add.s32 	%r30, %r38, %r4;
	mul.wide.u32 	%rd28, %r30, 4;
	add.s64 	%rd29, %rd1, %rd28;
	ld.global.f32 	%f65, [%rd29];
	fma.rn.f32 	%f66, %f64, %f65, %f109;
	cvt.u64.u32 	%rd30, %r3;
	cvt.u64.u32 	%rd31, %r38;
	add.s64 	%rd32, %rd31, %rd30;
	shl.b64 	%rd33, %rd32, 2;
	add.s64 	%rd34, %rd2, %rd33;
	ld.global.f32 	%f67, [%rd34+4];
	cvt.u64.u32 	%rd35, %r4;
	add.s64 	%rd36, %rd31, %rd35;
	shl.b64 	%rd37, %rd36, 2;
	add.s64 	%rd38, %rd1, %rd37;
	ld.global.f32 	%f68, [%rd38+4];
	fma.rn.f32 	%f69, %f67, %f68, %f66;
	ld.global.f32 	%f70, [%rd34+8];
	ld.global.f32 	%f71, [%rd38+8];
	fma.rn.f32 	%f72, %f70, %f71, %f69;
	ld.global.f32 	%f73, [%rd34+12];
	ld.global.f32 	%f74, [%rd38+12];
	fma.rn.f32 	%f75, %f73, %f74, %f72;
	ld.global.f32 	%f76, [%rd34+16];
	ld.global.f32 	%f77, [%rd38+16];
	fma.rn.f32 	%f78, %f76, %f77, %f75;
	ld.global.f32 	%f79, [%rd34+20];
	ld.global.f32 	%f80, [%rd38+20];
	fma.rn.f32 	%f81, %f79, %f80, %f78;
	ld.global.f32 	%f82, [%rd34+24];
	ld.global.f32 	%f83, [%rd38+24];
	fma.rn.f32 	%f84, %f82, %f83, %f81;
	ld.global.f32 	%f85, [%rd34+28];
	ld.global.f32 	%f86, [%rd38+28];
	fma.rn.f32 	%f109, %f85, %f86, %f84;
	add.s32 	%r38, %r38, 8;
$L__BB1_8:
	setp.eq.s32 	%p9, %r11, 0;
	@%p9 bra 	$L__BB1_14;
	and.b32  	%r14, %r21, 3;
	setp.lt.u32 	%p10, %r11, 4;
	@%p10 bra 	$L__BB1_11;
	add.s32 	%r31, %r38, %r3;
	mul.wide.u32 	%rd39, %r31, 4;
	add.s64 	%rd40, %rd2, %rd39;
	ld.global.f32 	%f88, [%rd40];
	add.s32 	%r32, %r38, %r4;
	mul.wide.u32 	%rd41, %r32, 4;
	add.s64 	%rd42, %rd1, %rd41;
	ld.global.f32 	%f89, [%rd42];
	fma.rn.f32 	%f90, %f88, %f89, %f109;
	cvt.u64.u32 	%rd43, %r3;
	cvt.u64.u32 	%rd44, %r38;
	add.s64 	%rd45, %rd44, %rd43;
	shl.b64 	%rd46, %rd45, 2;
	add.s64 	%rd47, %rd2, %rd46;
	ld.global.f32 	%f91, [%rd47+4];
	cvt.u64.u32 	%rd48, %r4;
	add.s64 	%rd49, %rd44, %rd48;
	shl.b64 	%rd50, %rd49, 2;
	add.s64 	%rd51, %rd1, %rd50;
	ld.global.f32 	%f92, [%rd51+4];
	fma.rn.f32 	%f93, %f91, %f92, %f90;
	ld.global.f32 	%f94, [%rd47+8];
	ld.global.f32 	%f95, [%rd51+8];
	fma.rn.f32 	%f96, %f94, %f95, %f93;
	ld.global.f32 	%f97, [%rd47+12];
	ld.global.f32 	%f98, [%rd51+12];
	fma.rn.f32 	%f109, %f97, %f98, %f96;
	add.s32 	%r38, %r38, 4;
$L__BB1_11:
	setp.eq.s32 	%p11, %r14, 0;
	@%p11 bra 	$L__BB1_14;
	add.s32 	%r33, %r38, %r4;
	mul.wide.u32 	%rd52, %r33, 4;
	add.s64 	%rd60, %rd1, %rd52;
	add.s32 	%r34, %r38, %r3;
	mul.wide.u32 	%rd53, %r34, 4;
	add.s64 	%rd59, %rd2, %rd53;
	neg.s32 	%r40, %r14;
$L__BB1_13:
	.pragma "nounroll";
	ld.global.f32 	%f99, [%rd59];
	ld.global.f32 	%f100, [%rd60];
	fma.rn.f32 	%f109, %f99, %f100, %f109;
	add.s64 	%rd60, %rd60, 4;
	add.s64 	%rd59, %rd59, 4;
	add.s32 	%r40, %r40, 1;
	setp.ne.s32 	%p12, %r40, 0;
	@%p12 bra 	$L__BB1_13;
$L__BB1_14:
	mad.lo.s32 	%r35, %r22, %r2, %r27;
	cvta.to.global.u64 	%rd54, %rd15;
	mul.wide.u32 	%rd55, %r35, 4;
	add.s64 	%rd56, %rd54, %rd55;
	st.global.f32 	[%rd56], %f109;
$L__BB1_15:
	ret;

}
	// .globl	_Z23batchSoftmaxSmallKernelPfii
.visible .entry _Z23batchSoftmaxSmallKernelPfii(
	.param .u64 .ptr .align 1 _Z23batchSoftmaxSmallKernelPfii_param_0,
	.param .u32 _Z23batchSoftmaxSmallKernelPfii_param_1,
	.param .u32 _Z23batchSoftmaxSmallKernelPfii_param_2
)
{
	.reg .pred 	%p<25>;
	.reg .b32 	%r<95>;
	.reg .b32 	%f<183>;
	.reg .b64 	%rd<8>;
	// demoted variable
	.shared .align 4 .b8 _ZZ23batchSoftmaxSmallKernelPfiiE4data[128];
	// demoted variable
	.shared .align 4 .f32 _ZZ23batchSoftmaxSmallKernelPfiiE7max_val;
	// demoted variable
	.shared .align 4 .f32 _ZZ23batchSoftmaxSmallKernelPfiiE7sum_val;
	ld.param.u64 	%rd2, [_Z23batchSoftmaxSmallKernelPfii_param_0];
	ld.param.u32 	%r47, [_Z23batchSoftmaxSmallKernelPfii_param_1];
	ld.param.u32 	%r48, [_Z23batchSoftmaxSmallKernelPfii_param_2];
	mov.u32 	%r1, %ctaid.x;
	mov.u32 	%r2, %tid.x;
	setp.ge.s32 	%p1, %r1, %r48;
	@%p1 bra 	$L__BB2_38;
	cvta.to.global.u64 	%rd3, %rd2;
	mul.lo.s32 	%r49, %r47, %r1;
	cvt.s64.s32 	%rd4, %r49;
	setp.ge.s32 	%p2, %r2, %r47;
	cvt.u64.u32 	%rd5, %r2;
	add.s64 	%rd6, %rd4, %rd5;
	shl.b64 	%rd7, %rd6, 2;
	add.s64 	%rd1, %rd3, %rd7;
	shl.b32 	%r50, %r2, 2;
	mov.u32 	%r51, _ZZ23batchSoftmaxSmallKernelPfiiE4data;
	add.s32 	%r3, %r51, %r50;
	mov.f32 	%f164, 0f00000000;
	@%p2 bra 	$L__BB2_3;
	ld.global.f32 	%f164, [%rd1];
	st.shared.f32 	[%r3], %f164;
$L__BB2_3:
	bar.sync 	0;
	setp.ne.s32 	%p3, %r2, 0;
	@%p3 bra 	$L__BB2_19;
	ld.shared.f32 	%f173, [_ZZ23batchSoftmaxSmallKernelPfiiE4data];
	st.shared.f32 	[_ZZ23batchSoftmaxSmallKernelPfiiE7max_val], %f173;
	setp.lt.s32 	%p4, %r47, 2;
	@%p4 bra 	$L__BB2_19;
	add.s32 	%r4, %r47, -1;
	add.s32 	%r53, %r47, -2;
	and.b32  	%r5, %r4, 15;
	setp.lt.u32 	%p5, %r53, 15;
	mov.b32 	%r84, 1;
	@%p5 bra 	$L__BB2_9;
	add.s32 	%r80, %r51, 32;
	and.b32  	%r57, %r4, -16;
	neg.s32 	%r82, %r57;
	mov.b32 	%r81, 0;
$L__BB2_7:
	.pragma "nounroll";
	ld.shared.f32 	%f32, [%r80+-28];
	max.f32 	%f33, %f173, %f32;
	ld.shared.f32 	%f34, [%r80+-24];
	max.f32 	%f35, %f33, %f34;
	ld.shared.f32 	%f36, [%r80+-20];
	max.f32 	%f37, %f35, %f36;
	ld.shared.f32 	%f38, [%r80+-16];
	max.f32 	%f39, %f37, %f38;
	ld.shared.f32 	%f40, [%r80+-12];
	max.f32 	%f41, %f39, %f40;
	ld.shared.f32 	%f42, [%r80+-8];
	max.f32 	%f43, %f41, %f42;
	ld.shared.f32 	%f44, [%r80+-4];
	max.f32 	%f45, %f43, %f44;
	ld.shared.f32 	%f46, [%r80];
	max.f32 	%f47, %f45, %f46;
	ld.shared.f32 	%f48, [%r80+4];
	max.f32 	%f49, %f47, %f48;
	ld.shared.f32 	%f50, [%r80+8];
	max.f32 	%f51, %f49, %f50;
	ld.shared.f32 	%f52, [%r80+12];
	max.f32 	%f53, %f51, %f52;
	ld.shared.f32 	%f54, [%r80+16];
	max.f32 	%f55, %f53, %f54;
	ld.shared.f32 	%f56, [%r80+20];
	max.f32 	%f57, %f55, %f56;
	ld.shared.f32 	%f58, [%r80+24];
	max.f32 	%f59, %f57, %f58;
	ld.shared.f32 	%f60, [%r80+28];
	max.f32 	%f61, %f59, %f60;
	ld.shared.f32 	%f62, [%r80+32];
	max.f32 	%f173, %f61, %f62;
	add.s32 	%r82, %r82, 16;
	add.s32 	%r81, %r81, 16;
	add.s32 	%r80, %r80, 64;
	setp.ne.s32 	%p6, %r82, 0;
	@%p6 bra 	$L__BB2_7;
	add.s32 	%r84, %r81, 1;
$L__BB2_9:
	setp.eq.s32 	%p7, %r5, 0;
	@%p7 bra 	$L__BB2_18;
	and.b32  	%r15, %r4, 7;
	setp.lt.u32 	%p8, %r5, 8;
	@%p8 bra 	$L__BB2_12;
	shl.b32 	%r58, %r84, 2;
	add.s32 	%r60, %r51, %r58;
	ld.shared.f32 	%f64, [%r60];
	max.f32 	%f65, %f173, %f64;
	ld.shared.f32 	%f66, [%r60+4];
	max.f32 	%f67, %f65, %f66;
	ld.shared.f32 	%f68, [%r60+8];
	max.f32 	%f69, %f67, %f68;
	ld.shared.f32 	%f70, [%r60+12];
	max.f32 	%f71, %f69, %f70;
	ld.shared.f32 	%f72, [%r60+16];
	max.f32 	%f73, %f71, %f72;
	ld.shared.f32 	%f74, [%r60+20];
	max.f32 	%f75, %f73, %f74;
	ld.shared.f32 	%f76, [%r60+24];
	max.f32 	%f77, %f75, %f76;
	ld.shared.f32 	%f78, [%r60+28];
	max.f32 	%f173, %f77, %f78;
	add.s32 	%r84, %r84, 8;
$L__BB2_12:
	setp.eq.s32 	%p9, %r15, 0;
	@%p9 bra 	$L__BB2_18;
	and.b32  	%r18, %r4, 3;
	setp.lt.u32 	%p10, %r15, 4;
	@%p10 bra 	$L__BB2_15;
	shl.b32 	%r61, %r84, 2;
	add.s32 	%r63, %r51, %r61;
	ld.shared.f32 	%f80, [%r63];
	max.f32 	%f81, %f173, %f80;
	ld.shared.f32 	%f82, [%r63+4];
	max.f32 	%f83, %f81, %f82;
	ld.shared.f32 	%f84, [%r63+8];
	max.f32 	%f85, %f83, %f84;
	ld.shared.f32 	%f86, [%r63+12];
	max.f32 	%f173, %f85, %f86;
	add.s32 	%r84, %r84, 4;
$L__BB2_15:
	setp.eq.s32 	%p11, %r18, 0;
	@%p11 bra 	$L__BB2_18;
	shl.b32 	%r64, %r84, 2;
	add.s32 	%r87, %r51, %r64;
	neg.s32 	%r86, %r18;
$L__BB2_17:
	.pragma "nounroll";
	ld.shared.f32 	%f87, [%r87];
	max.f32 	%f173, %f173, %f87;
	add.s32 	%r87, %r87, 4;
	add.s32 	%r86, %r86, 1;
	setp.ne.s32 	%p12, %r86, 0;
	@%p12 bra 	$L__BB2_17;
$L__BB2_18:
	st.shared.f32 	[_ZZ23batchSoftmaxSmallKernelPfiiE7max_val], %f173;
$L__BB2_19:
	setp.ge.s32 	%p13, %r2, %r47;
	bar.sync 	0;
	@%p13 bra 	$L__BB2_21;
	ld.shared.f32 	%f88, [_ZZ23batchSoftmaxSmallKernelPfiiE7max_val];
	sub.f32 	%f89, %f164, %f88;
	fma.rn.f32 	%f90, %f89, 0f3BBB989D, 0f3F000000;
	cvt.sat.f32.f32 	%f91, %f90;
	mov.f32 	%f92, 0f4B400001;
	mov.f32 	%f93, 0f437C0000;
	fma.rm.f32 	%f94, %f91, %f93, %f92;
	add.f32 	%f95, %f94, 0fCB40007F;
	neg.f32 	%f96, %f95;
	fma.rn.f32 	%f97, %f89, 0f3FB8AA3B, %f96;
	fma.rn.f32 	%f98, %f89, 0f32A57060, %f97;
	mov.b32 	%r66, %f94;
	shl.b32 	%r67, %r66, 23;
	mov.b32 	%f99, %r67;
	ex2.approx.ftz.f32 	%f100, %f98;
	mul.f32 	%f101, %f100, %f99;
	st.shared.f32 	[%r3], %f101;
$L__BB2_21:
	setp.ne.s32 	%p14, %r2, 0;
	bar.sync 	0;
	@%p14 bra 	$L__BB2_36;
	mov.b32 	%r68, 0;
	st.shared.u32 	[_ZZ23batchSoftmaxSmallKernelPfiiE7sum_val], %r68;
	setp.lt.s32 	%p15, %r47, 1;
	@%p15 bra 	$L__BB2_36;
	and.b32  	%r27, %r47, 15;
	setp.lt.u32 	%p16, %r47, 16;
	mov.b32 	%r91, 0;
	mov.f32 	%f182, 0f00000000;
	@%p16 bra 	$L__BB2_26;
	and.b32  	%r91, %r47, 2147483632;
	add.s32 	%r88, %r51, 32;
	neg.s32 	%r89, %r91;
	mov.f32 	%f182, 0f00000000;
$L__BB2_25:
	.pragma "nounroll";
	ld.shared.f32 	%f105, [%r88+-32];
	add.f32 	%f106, %f105, %f182;
	ld.shared.f32 	%f107, [%r88+-28];
	add.f32 	%f108, %f107, %f106;
	ld.shared.f32 	%f109, [%r88+-24];
	add.f32 	%f110, %f109, %f108;
	ld.shared.f32 	%f111, [%r88+-20];
	add.f32 	%f112, %f111, %f110;
	ld.shared.f32 	%f113, [%r88+-16];
	add.f32 	%f114, %f113, %f112;
	ld.shared.f32 	%f115, [%r88+-12];
	add.f32 	%f116, %f115, %f114;
	ld.shared.f32 	%f117, [%r88+-8];
	add.f32 	%f118, %f117, %f116;
	ld.shared.f32 	%f119, [%r88+-4];
	add.f32 	%f120, %f119, %f118;
	ld.shared.f32 	%f121, [%r88];
	add.f32 	%f122, %f121, %f120;
	ld.shared.f32 	%f123, [%r88+4];
	add.f32 	%f124, %f123, %f122;
	ld.shared.f32 	%f125, [%r88+8];
	add.f32 	%f126, %f125, %f124;
	ld.shared.f32 	%f127, [%r88+12];
	add.f32 	%f128, %f127, %f126;
	ld.shared.f32 	%f129, [%r88+16];
	add.f32 	%f130, %f129, %f128;
	ld.shared.f32 	%f131, [%r88+20];
	add.f32 	%f132, %f131, %f130;
	ld.shared.f32 	%f133, [%r88+24];
	add.f32 	%f134, %f133, %f132;
	ld.shared.f32 	%f135, [%r88+28];
	add.f32 	%f182, %f135, %f134;
	add.s32 	%r89, %r89, 16;
	add.s32 	%r88, %r88, 64;
	setp.ne.s32 	%p17, %r89, 0;
	@%p17 bra 	$L__BB2_25;
$L__BB2_26:
	setp.eq.s32 	%p18, %r27, 0;
	@%p18 bra 	$L__BB2_35;
	and.b32  	%r35, %r47, 7;
	setp.lt.u32 	%p19, %r27, 8;
	@%p19 bra 	$L__BB2_29;
	shl.b32 	%r72, %r91, 2;
	add.s32 	%r74, %r51, %r72;
	ld.shared.f32 	%f137, [%r74];
	add.f32 	%f138, %f137, %f182;
	ld.shared.f32 	%f139, [%r74+4];
	add.f32 	%f140, %f139, %f138;
	ld.shared.f32 	%f141, [%r74+8];
	add.f32 	%f142, %f141, %f140;
	ld.shared.f32 	%f143, [%r74+12];
	add.f32 	%f144, %f143, %f142;
	ld.shared.f32 	%f145, [%r74+16];
	add.f32 	%f146, %f145, %f144;
	ld.shared.f32 	%f147, [%r74+20];
	add.f32 	%f148, %f147, %f146;
	ld.shared.f32 	%f149, [%r74+24];
	add.f32 	%f150, %f149, %f148;
	ld.shared.f32 	%f151, [%r74+28];
	add.f32 	%f182, %f151, %f150;
	add.s32 	%r91, %r91, 8;
$L__BB2_29:
	setp.eq.s32 	%p20, %r35, 0;
	@%p20 bra 	$L__BB2_35;
	and.b32  	%r38, %r47, 3;
	setp.lt.u32 	%p21, %r35, 4;
	@%p21 bra 	$L__BB2_32;
	shl.b32 	%r75, %r91, 2;
	add.s32 	%r77, %r51, %r75;
	ld.shared.f32 	%f153, [%r77];
	add.f32 	%f154, %f153, %f182;
	ld.shared.f32 	%f155, [%r77+4];
	add.f32 	%f156, %f155, %f154;
	ld.shared.f32 	%f157, [%r77+8];
	add.f32 	%f158, %f157, %f156;
	ld.shared.f32 	%f159, [%r77+12];
	add.f32 	%f182, %f159, %f158;
	add.s32 	%r91, %r91, 4;
$L__BB2_32:
	setp.eq.s32 	%p22, %r38, 0;
	@%p22 bra 	$L__BB2_35;
	shl.b32 	%r78, %r91, 2;
	add.s32 	%r94, %r51, %r78;
	neg.s32 	%r93, %r38;
$L__BB2_34:
	.pragma "nounroll";
	ld.shared.f32 	%f160, [%r94];
	add.f32 	%f182, %f160, %f182;
	add.s32 	%r94, %r94, 4;
	add.s32 	%r93, %r93, 1;
	setp.ne.s32 	%p23, %r93, 0;
	@%p23 bra 	$L__BB2_34;
$L__BB2_35:
	st.shared.f32 	[_ZZ23batchSoftmaxSmallKernelPfiiE7sum_val], %f182;
$L__BB2_36:
	setp.ge.s32 	%p24, %r2, %r47;
	bar.sync 	0;
	@%p24 bra 	$L__BB2_38;
	ld.shared.f32 	%f161, [_ZZ23batchSoftmaxSmallKernelPfiiE7sum_val];
	ld.shared.f32 	%f162, [%r3];
	div.rn.f32 	%f163, %f162, %f161;
	st.global.f32 	[%rd1], %f163;
$L__BB2_38:
	ret;

}
	// .globl	_Z26calculateBatchLossAccuracyPfS_S_Pii
.visible .entry _Z26calculateBatchLossAccuracyPfS_S_Pii(
	.param .u64 .ptr .align 1 _Z26calculateBatchLossAccuracyPfS_S_Pii_param_0,
	.param .u64 .ptr .align 1 _Z26calculateBatchLossAccuracyPfS_S_Pii_param_1,
	.param .u64 .ptr .align 1 _Z26calculateBatchLossAccuracyPfS_S_Pii_param_2,
	.param .u64 .ptr .align 1 _Z26calculateBatchLossAccuracyPfS_S_Pii_param_3,
	.param .u32 _Z26calculateBatchLossAccuracyPfS_S_Pii_param_4
)
{
	.reg .pred 	%p<51>;
	.reg .b32 	%r<84>;
	.reg .b32 	%f<251>;
	.reg .b64 	%rd<48>;
	// demoted variable
	.shared .align 4 .b8 _ZZ26calculateBatchLossAccuracyPfS_S_PiiE10batch_loss[1024];
	// demoted variable
	.shared .align 4 .b8 _ZZ26calculateBatchLossAccuracyPfS_S_PiiE13batch_correct[1024];
	ld.param.u32 	%r10, [_Z26calculateBatchLossAccuracyPfS_S_Pii_param_4];
	mov.u32 	%r1, %tid.x;
	mov.u32 	%r2, %ctaid.x;
	shl.b32 	%r11, %r1, 2;
	mov.u32 	%r12, _ZZ26calculateBatchLossAccuracyPfS_S_PiiE10batch_loss;
	add.s32 	%r3, %r12, %r11;
	mov.b32 	%r13, 0;
	st.shared.u32 	[%r3], %r13;
	mov.u32 	%r14, _ZZ26calculateBatchLossAccuracyPfS_S_PiiE13batch_correct;
	add.s32 	%r4, %r14, %r11;
	st.shared.u32 	[%r4], %r13;
	setp.ge.s32 	%p1, %r2, %r10;
	setp.ne.s32 	%p2, %r1, 0;
	or.pred  	%p3, %p2, %p1;
	@%p3 bra 	$L__BB3_23;
	ld.param.u64 	%rd45, [_Z26calculateBatchLossAccuracyPfS_S_Pii_param_1];
	ld.param.u64 	%rd44, [_Z26calculateBatchLossAccuracyPfS_S_Pii_param_0];
	cvta.to.global.u64 	%rd5, %rd45;
	cvta.to.global.u64 	%rd6, %rd44;
	mul.lo.s32 	%r15, %r2, 10;
	mul.wide.u32 	%rd7, %r15, 4;
	add.s64 	%rd8, %rd6, %rd7;
	add.s64 	%rd9, %rd5, %rd7;
	ld.global.f32 	%f1, [%rd8+4];
	ld.global.f32 	%f2, [%rd8];
	setp.gt.f32 	%p4, %f1, %f2;
	selp.u32 	%r16, 1, 0, %p4;
	ld.global.f32 	%f3, [%rd8+8];
	mul.wide.u32 	%rd10, %r16, 4;
	add.s64 	%rd11, %rd8, %rd10;
	ld.global.f32 	%f41, [%rd11];
	setp.gt.f32 	%p5, %f3, %f41;
	selp.b32 	%r17, 2, %r16, %p5;
	ld.global.f32 	%f4, [%rd8+12];
	mul.wide.u32 	%rd12, %r17, 4;
	add.s64 	%rd13, %rd8, %rd12;
	ld.global.f32 	%f42, [%rd13];
	setp.gt.f32 	%p6, %f4, %f42;
	selp.b32 	%r18, 3, %r17, %p6;
	ld.global.f32 	%f5, [%rd8+16];
	mul.wide.u32 	%rd14, %r18, 4;
	add.s64 	%rd15, %rd8, %rd14;
	ld.global.f32 	%f43, [%rd15];
	setp.gt.f32 	%p7, %f5, %f43;
	selp.b32 	%r19, 4, %r18, %p7;
	ld.global.f32 	%f6, [%rd8+20];
	mul.wide.u32 	%rd16, %r19, 4;
	add.s64 	%rd17, %rd8, %rd16;
	ld.global.f32 	%f44, [%rd17];
	setp.gt.f32 	%p8, %f6, %f44;
	selp.b32 	%r20, 5, %r19, %p8;
	ld.global.f32 	%f7, [%rd8+24];
	mul.wide.u32 	%rd18, %r20, 4;
	add.s64 	%rd19, %rd8, %rd18;
	ld.global.f32 	%f45, [%rd19];
	setp.gt.f32 	%p9, %f7, %f45;
	selp.b32 	%r21, 6, %r20, %p9;
	ld.global.f32 	%f8, [%rd8+28];
	mul.wide.u32 	%rd20, %r21, 4;
	add.s64 	%rd21, %rd8, %rd20;
	ld.global.f32 	%f46, [%rd21];
	setp.gt.f32 	%p10, %f8, %f46;
	selp.b32 	%r22, 7, %r21, %p10;
	ld.global.f32 	%f9, [%rd8+32];
	mul.wide.u32 	%rd22, %r22, 4;
	add.s64 	%rd23, %rd8, %rd22;
	ld.global.f32 	%f47, [%rd23];
	setp.gt.f32 	%p11, %f9, %f47;
	selp.b32 	%r5, 8, %r22, %p11;
	ld.global.f32 	%f10, [%rd8+36];
	mul.wide.u32 	%rd24, %r5, 4;
	add.s64 	%rd25, %rd8, %rd24;
	ld.global.f32 	%f11, [%rd25];
	ld.global.f32 	%f12, [%rd9+4];
	ld.global.f32 	%f48, [%rd9];
	setp.gt.f32 	%p12, %f12, %f48;
	selp.u32 	%r23, 1, 0, %p12;
	ld.global.f32 	%f13, [%rd9+8];
	mul.wide.u32 	%rd26, %r23, 4;
	add.s64 	%rd27, %rd9, %rd26;
	ld.global.f32 	%f49, [%rd27];
	setp.gt.f32 	%p13, %f13, %f49;
	selp.b32 	%r24, 2, %r23, %p13;
	ld.global.f32 	%f14, [%rd9+12];
	mul.wide.u32 	%rd28, %r24, 4;
	add.s64 	%rd29, %rd9, %rd28;
	ld.global.f32 	%f50, [%rd29];
	setp.gt.f32 	%p14, %f14, %f50;
	selp.b32 	%r25, 3, %r24, %p14;
	ld.global.f32 	%f15, [%rd9+16];
	mul.wide.u32 	%rd30, %r25, 4;
	add.s64 	%rd31, %rd9, %rd30;
	ld.global.f32 	%f51, [%rd31];
	setp.gt.f32 	%p15, %f15, %f51;
	selp.b32 	%r26, 4, %r25, %p15;
	ld.global.f32 	%f16, [%rd9+20];
	mul.wide.u32 	%rd32, %r26, 4;
	add.s64 	%rd33, %rd9, %rd32;
	ld.global.f32 	%f52, [%rd33];
	setp.gt.f32 	%p16, %f16, %f52;
	selp.b32 	%r27, 5, %r26, %p16;
	ld.global.f32 	%f17, [%rd9+24];
	mul.wide.u32 	%rd34, %r27, 4;
	add.s64 	%rd35, %rd9, %rd34;
	ld.global.f32 	%f53, [%rd35];
	setp.gt.f32 	%p17, %f17, %f53;
	selp.b32 	%r28, 6, %r27, %p17;
	ld.global.f32 	%f18, [%rd9+28];
	mul.wide.u32 	%rd36, %r28, 4;
	add.s64 	%rd37, %rd9, %rd36;
	ld.global.f32 	%f54, [%rd37];
	setp.gt.f32 	%p18, %f18, %f54;
	selp.b32 	%r29, 7, %r28, %p18;
	ld.global.f32 	%f19, [%rd9+32];
	mul.wide.u32 	%rd38, %r29, 4;
	add.s64 	%rd39, %rd9, %rd38;
	ld.global.f32 	%f55, [%rd39];
	setp.gt.f32 	%p19, %f19, %f55;
	selp.b32 	%r6, 8, %r29, %p19;
	ld.global.f32 	%f20, [%rd9+36];
	mul.wide.u32 	%rd40, %r6, 4;
	add.s64 	%rd41, %rd9, %rd40;
	ld.global.f32 	%f21, [%rd41];
	ld.shared.f32 	%f243, [_ZZ26calculateBatchLossAccuracyPfS_S_PiiE10batch_loss];
	setp.leu.f32 	%p20, %f48, 0f3F000000;
	@%p20 bra 	$L__BB3_3;
	max.f32 	%f56, %f2, 0f33D6BF95;
	mov.b32 	%r30, %f56;
	add.s32 	%r31, %r30, -1059760811;
	and.b32  	%r32, %r31, -8388608;
	sub.s32 	%r33, %r30, %r32;
	mov.b32 	%f57, %r33;
	cvt.rn.f32.s32 	%f58, %r32;
	fma.rn.f32 	%f59, %f58, 0f34000000, 0f00000000;
	add.f32 	%f60, %f57, 0fBF800000;
	fma.rn.f32 	%f61, %f60, 0fBE055027, 0f3E1039F6;
	fma.rn.f32 	%f62, %f61, %f60, 0fBDF8CDCC;
	fma.rn.f32 	%f63, %f62, %f60, 0f3E0F2955;
	fma.rn.f32 	%f64, %f63, %f60, 0fBE2AD8B9;
	fma.rn.f32 	%f65, %f64, %f60, 0f3E4CED0B;
	fma.rn.f32 	%f66, %f65, %f60, 0fBE7FFF22;
	fma.rn.f32 	%f67, %f66, %f60, 0f3EAAAA78;
	fma.rn.f32 	%f68, %f67, %f60, 0fBF000000;
	mul.f32 	%f69, %f60, %f68;
	fma.rn.f32 	%f70, %f69, %f60, %f60;
	fma.rn.f32 	%f71, %f59, 0f3F317218, %f70;
	setp.gt.u32 	%p21, %r30, 2139095039;
	fma.rn.f32 	%f72, %f56, 0f7F800000, 0f7F800000;
	selp.f32 	%f73, %f72, %f71, %p21;
	sub.f32 	%f243, %f243, %f73;
	st.shared.f32 	[_ZZ26calculateBatchLossAccuracyPfS_S_PiiE10batch_loss], %f243;
$L__BB3_3:
	setp.leu.f32 	%p22, %f12, 0f3F000000;
	@%p22 bra 	$L__BB3_5;
	max.f32 	%f74, %f1, 0f33D6BF95;
	mov.b32 	%r34, %f74;
	add.s32 	%r35, %r34, -1059760811;
	and.b32  	%r36, %r35, -8388608;
	sub.s32 	%r37, %r34, %r36;
	mov.b32 	%f75, %r37;
	cvt.rn.f32.s32 	%f76, %r36;
	fma.rn.f32 	%f77, %f76, 0f34000000, 0f00000000;
	add.f32 	%f78, %f75, 0fBF800000;
	fma.rn.f32 	%f79, %f78, 0fBE055027, 0f3E1039F6;
	fma.rn.f32 	%f80, %f79, %f78, 0fBDF8CDCC;
	fma.rn.f32 	%f81, %f80, %f78, 0f3E0F2955;
	fma.rn.f32 	%f82, %f81, %f78, 0fBE2AD8B9;
	fma.rn.f32 	%f83, %f82, %f78, 0f3E4CED0B;
	fma.rn.f32 	%f84, %f83, %f78, 0fBE7FFF22;
	fma.rn.f32 	%f85, %f84, %f78, 0f3EAAAA78;
	fma.rn.f32 	%f86, %f85, %f78, 0fBF000000;
	mul.f32 	%f87, %f78, %f86;
	fma.rn.f32 	%f88, %f87, %f78, %f78;
	fma.rn.f32 	%f89, %f77, 0f3F317218, %f88;
	setp.gt.u32 	%p23, %r34, 2139095039;
	fma.rn.f32 	%f90, %f74, 0f7F800000, 0f7F800000;
	selp.f32 	%f91, %f90, %f89, %p23;
	sub.f32 	%f243, %f243, %f91;
	st.shared.f32 	[_ZZ26calculateBatchLossAccuracyPfS_S_PiiE10batch_loss], %f243;
$L__BB3_5:
	setp.leu.f32 	%p24, %f13, 0f3F000000;
	@%p24 bra 	$L__BB3_7;
	max.f32 	%f92, %f3, 0f33D6BF95;
	mov.b32 	%r38, %f92;
	add.s32 	%r39, %r38, -1059760811;
	and.b32  	%r40, %r39, -8388608;
	sub.s32 	%r41, %r38, %r40;
	mov.b32 	%f93, %r41;
	cvt.rn.f32.s32 	%f94, %r40;
	fma.rn.f32 	%f95, %f94, 0f34000000, 0f00000000;
	add.f32 	%f96, %f93, 0fBF800000;
	fma.rn.f32 	%f97, %f96, 0fBE055027, 0f3E1039F6;
	fma.rn.f32 	%f98, %f97, %f96, 0fBDF8CDCC;
	fma.rn.f32 	%f99, %f98, %f96, 0f3E0F2955;
	fma.rn.f32 	%f100, %f99, %f96, 0fBE2AD8B9;
	fma.rn.f32 	%f101, %f100, %f96, 0f3E4CED0B;
	fma.rn.f32 	%f102, %f101, %f96, 0fBE7FFF22;
	fma.rn.f32 	%f103, %f102, %f96, 0f3EAAAA78;
	fma.rn.f32 	%f104, %f103, %f96, 0fBF000000;
	mul.f32 	%f105, %f96, %f104;
	fma.rn.f32 	%f106, %f105, %f96, %f96;
	fma.rn.f32 	%f107, %f95, 0f3F317218, %f106;
	setp.gt.u32 	%p25, %r38, 2139095039;
	fma.rn.f32 	%f108, %f92, 0f7F800000, 0f7F800000;
	selp.f32 	%f109, %f108, %f107, %p25;
	sub.f32 	%f243, %f243, %f109;
	st.shared.f32 	[_ZZ26calculateBatchLossAccuracyPfS_S_PiiE10batch_loss], %f243;
$L__BB3_7:
	setp.leu.f32 	%p26, %f14, 0f3F000000;
	@%p26 bra 	$L__BB3_9;
	max.f32 	%f110, %f4, 0f33D6BF95;
	mov.b32 	%r42, %f110;
	add.s32 	%r43, %r42, -1059760811;
	and.b32  	%r44, %r43, -8388608;
	sub.s32 	%r45, %r42, %r44;
	mov.b32 	%f111, %r45;
	cvt.rn.f32.s32 	%f112, %r44;
	fma.rn.f32 	%f113, %f112, 0f34000000, 0f00000000;
	add.f32 	%f114, %f111, 0fBF800000;
	fma.rn.f32 	%f115, %f114, 0fBE055027, 0f3E1039F6;
	fma.rn.f32 	%f116, %f115, %f114, 0fBDF8CDCC;
	fma.rn.f32 	%f117, %f116, %f114, 0f3E0F2955;
	fma.rn.f32 	%f118, %f117, %f114, 0fBE2AD8B9;
	fma.rn.f32 	%f119, %f118, %f114, 0f3E4CED0B;
	fma.rn.f32 	%f120, %f119, %f114, 0fBE7FFF22;
	fma.rn.f32 	%f121, %f120, %f114, 0f3EAAAA78;
	fma.rn.f32 	%f122, %f121, %f114, 0fBF000000;
	mul.f32 	%f123, %f114, %f122;
	fma.rn.f32 	%f124, %f123, %f114, %f114;
	fma.rn.f32 	%f125, %f113, 0f3F317218, %f124;
	setp.gt.u32 	%p27, %r42, 2139095039;
	fma.rn.f32 	%f126, %f110, 0f7F800000, 0f7F800000;
	selp.f32 	%f127, %f126, %f125, %p27;
	sub.f32 	%f243, %f243, %f127;
	st.shared.f32 	[_ZZ26calculateBatchLossAccuracyPfS_S_PiiE10batch_loss], %f243;
$L__BB3_9:
	setp.leu.f32 	%p28, %f15, 0f3F000000;
	@%p28 bra 	$L__BB3_11;
	max.f32 	%f128, %f5, 0f33D6BF95;
	mov.b32 	%r46, %f128;
	add.s32 	%r47, %r46, -1059760811;
	and.b32  	%r48, %r47, -8388608;
	sub.s32 	%r49, %r46, %r48;
	mov.b32 	%f129, %r49;
	cvt.rn.f32.s32 	%f130, %r48;
	fma.rn.f32 	%f131, %f130, 0f34000000, 0f00000000;
	add.f32 	%f132, %f129, 0fBF800000;
	fma.rn.f32 	%f133, %f132, 0fBE055027, 0f3E1039F6;
	fma.rn.f32 	%f134, %f133, %f132, 0fBDF8CDCC;
	fma.rn.f32 	%f135, %f134, %f132, 0f3E0F2955;
	fma.rn.f32 	%f136, %f135, %f132, 0fBE2AD8B9;
	fma.rn.f32 	%f137, %f136, %f132, 0f3E4CED0B;
	fma.rn.f32 	%f138, %f137, %f132, 0fBE7FFF22;
	fma.rn.f32 	%f139, %f138, %f132, 0f3EAAAA78;
	fma.rn.f32 	%f140, %f139, %f132, 0fBF000000;
	mul.f32 	%f141, %f132, %f140;
	fma.rn.f32 	%f142, %f141, %f132, %f132;
	fma.rn.f32 	%f143, %f131, 0f3F317218, %f142;
	setp.gt.u32 	%p29, %r46, 2139095039;
	fma.rn.f32 	%f144, %f128, 0f7F800000, 0f7F800000;
	selp.f32 	%f145, %f144, %f143, %p29;
	sub.f32 	%f243, %f243, %f145;
	st.shared.f32 	[_ZZ26calculateBatchLossAccuracyPfS_S_PiiE10batch_loss], %f243;
$L__BB3_11:
	setp.leu.f32 	%p30, %f16, 0f3F000000;
	@%p30 bra 	$L__BB3_13;
	max.f32 	%f146, %f6, 0f33D6BF95;
	mov.b32 	%r50, %f146;
	add.s32 	%r51, %r50, -1059760811;
	and.b32  	%r52, %r51, -8388608;
	sub.s32 	%r53, %r50, %r52;
	mov.b32 	%f147, %r53;
	cvt.rn.f32.s32 	%f148, %r52;
	fma.rn.f32 	%f149, %f148, 0f34000000, 0f00000000;
	add.f32 	%f150, %f147, 0fBF800000;
	fma.rn.f32 	%f151, %f150, 0fBE055027, 0f3E1039F6;
	fma.rn.f32 	%f152, %f151, %f150, 0fBDF8CDCC;
	fma.rn.f32 	%f153, %f152, %f150, 0f3E0F2955;
	fma.rn.f32 	%f154, %f153, %f150, 0fBE2AD8B9;
	fma.rn.f32 	%f155, %f154, %f150, 0f3E4CED0B;
	fma.rn.f32 	%f156, %f155, %f150, 0fBE7FFF22;
	fma.rn.f32 	%f157, %f156, %f150, 0f3EAAAA78;
	fma.rn.f32 	%f158, %f157, %f150, 0fBF000000;
	mul.f32 	%f159, %f150, %f158;
	fma.rn.f32 	%f160, %f159, %f150, %f150;
	fma.rn.f32 	%f161, %f149, 0f3F317218, %f160;
	setp.gt.u32 	%p31, %r50, 2139095039;
	fma.rn.f32 	%f162, %f146, 0f7F800000, 0f7F800000;
	selp.f32 	%f163, %f162, %f161, %p31;
	sub.f32 	%f243, %f243, %f163;
	st.shared.f32 	[_ZZ26calculateBatchLossAccuracyPfS_S_PiiE10batch_loss], %f243;
$L__BB3_13:
	setp.leu.f32 	%p32, %f17, 0f3F000000;
	@%p32 bra 	$L__BB3_15;
	max.f32 	%f164, %f7, 0f33D6BF95;
	mov.b32 	%r54, %f164;
	add.s32 	%r55, %r54, -1059760811;
	and.b32  	%r56, %r55, -8388608;
	sub.s32 	%r57, %r54, %r56;
	mov.b32 	%f165, %r57;
	cvt.rn.f32.s32 	%f166, %r56;
	fma.rn.f32 	%f167, %f166, 0f34000000, 0f00000000;
	add.f32 	%f168, %f165, 0fBF800000;
	fma.rn.f32 	%f169, %f168, 0fBE055027, 0f3E1039F6;
	fma.rn.f32 	%f170, %f169, %f168, 0fBDF8CDCC;
	fma.rn.f32 	%f171, %f170, %f168, 0f3E0F2955;
	fma.rn.f32 	%f172, %f171, %f168, 0fBE2AD8B9;
	fma.rn.f32 	%f173, %f172, %f168, 0f3E4CED0B;
	fma.rn.f32 	%f174, %f173, %f168, 0fBE7FFF22;
	fma.rn.f32 	%f175, %f174, %f168, 0f3EAAAA78;
	fma.rn.f32 	%f176, %f175, %f168, 0fBF000000;
	mul.f32 	%f177, %f168, %f176;
	fma.rn.f32 	%f178, %f177, %f168, %f168;
	fma.rn.f32 	%f179, %f167, 0f3F317218, %f178;
	setp.gt.u32 	%p33, %r54, 2139095039;
	fma.rn.f32 	%f180, %f164, 0f7F800000, 0f7F800000;
	selp.f32 	%f181, %f180, %f179, %p33;
	sub.f32 	%f243, %f243, %f181;
	st.shared.f32 	[_ZZ26calculateBatchLossAccuracyPfS_S_PiiE10batch_loss], %f243;
$L__BB3_15:
	setp.leu.f32 	%p34, %f18, 0f3F000000;
	@%p34 bra 	$L__BB3_17;
	max.f32 	%f182, %f8, 0f33D6BF95;
	mov.b32 	%r58, %f182;
	add.s32 	%r59, %r58, -1059760811;
	and.b32  	%r60, %r59, -8388608;
	sub.s32 	%r61, %r58, %r60;
	mov.b32 	%f183, %r61;
	cvt.rn.f32.s32 	%f184, %r60;
	fma.rn.f32 	%f185, %f184, 0f34000000, 0f00000000;
	add.f32 	%f186, %f183, 0fBF800000;
	fma.rn.f32 	%f187, %f186, 0fBE055027, 0f3E1039F6;
	fma.rn.f32 	%f188, %f187, %f186, 0fBDF8CDCC;
	fma.rn.f32 	%f189, %f188, %f186, 0f3E0F2955;
	fma.rn.f32 	%f190, %f189, %f186, 0fBE2AD8B9;
	fma.rn.f32 	%f191, %f190, %f186, 0f3E4CED0B;
	fma.rn.f32 	%f192, %f191, %f186, 0fBE7FFF22;
	fma.rn.f32 	%f193, %f192, %f186, 0f3EAAAA78;
	fma.rn.f32 	%f194, %f193, %f186, 0fBF000000;
	mul.f32 	%f195, %f186, %f194;
	fma.rn.f32 	%f196, %f195, %f186, %f186;
	fma.rn.f32 	%f197, %f185, 0f3F317218, %f196;
	setp.gt.u32 	%p35, %r58, 2139095039;
	fma.rn.f32 	%f198, %f182, 0f7F800000, 0f7F800000;
	selp.f32 	%f199, %f198, %f197, %p35;
	sub.f32 	%f243, %f243, %f199;
	st.shared.f32 	[_ZZ26calculateBatchLossAccuracyPfS_S_PiiE10batch_loss], %f243;
$L__BB3_17:
	setp.leu.f32 	%p36, %f19, 0f3F000000;
	@%p36 bra 	$L__BB3_19;
	max.f32 	%f200, %f9, 0f33D6BF95;
	mov.b32 	%r62, %f200;
	add.s32 	%r63, %r62, -1059760811;
	and.b32  	%r64, %r63, -8388608;
	sub.s32 	%r65, %r62, %r64;
	mov.b32 	%f201, %r65;
	cvt.rn.f32.s32 	%f202, %r64;
	fma.rn.f32 	%f203, %f202, 0f34000000, 0f00000000;
	add.f32 	%f204, %f201, 0fBF800000;
	fma.rn.f32 	%f205, %f204, 0fBE055027, 0f3E1039F6;
	fma.rn.f32 	%f206, %f205, %f204, 0fBDF8CDCC;
	fma.rn.f32 	%f207, %f206, %f204, 0f3E0F2955;
	fma.rn.f32 	%f208, %f207, %f204, 0fBE2AD8B9;
	fma.rn.f32 	%f209, %f208, %f204, 0f3E4CED0B;
	fma.rn.f32 	%f210, %f209, %f204, 0fBE7FFF22;
	fma.rn.f32 	%f211, %f210, %f204, 0f3EAAAA78;
	fma.rn.f32 	%f212, %f211, %f204, 0fBF000000;
	mul.f32 	%f213, %f204, %f212;
	fma.rn.f32 	%f214, %f213, %f204, %f204;
	fma.rn.f32 	%f215, %f203, 0f3F317218, %f214;
	setp.gt.u32 	%p37, %r62, 2139095039;
	fma.rn.f32 	%f216, %f200, 0f7F800000, 0f7F800000;
	selp.f32 	%f217, %f216, %f215, %p37;
	sub.f32 	%f243, %f243, %f217;
	st.shared.f32 	[_ZZ26calculateBatchLossAccuracyPfS_S_PiiE10batch_loss], %f243;
$L__BB3_19:
	setp.leu.f32 	%p38, %f20, 0f3F000000;
	@%p38 bra 	$L__BB3_21;
	max.f32 	%f218, %f10, 0f33D6BF95;
	mov.b32 	%r66, %f218;
	add.s32 	%r67, %r66, -1059760811;
	and.b32  	%r68, %r67, -8388608;
	sub.s32 	%r69, %r66, %r68;
	mov.b32 	%f219, %r69;
	cvt.rn.f32.s32 	%f220, %r68;
	fma.rn.f32 	%f221, %f220, 0f34000000, 0f00000000;
	add.f32 	%f222, %f219, 0fBF800000;
	fma.rn.f32 	%f223, %f222, 0fBE055027, 0f3E1039F6;
	fma.rn.f32 	%f224, %f223, %f222, 0fBDF8CDCC;
	fma.rn.f32 	%f225, %f224, %f222, 0f3E0F2955;
	fma.rn.f32 	%f226, %f225, %f222, 0fBE2AD8B9;
	fma.rn.f32 	%f227, %f226, %f222, 0f3E4CED0B;
	fma.rn.f32 	%f228, %f227, %f222, 0fBE7FFF22;
	fma.rn.f32 	%f229, %f228, %f222, 0f3EAAAA78;
	fma.rn.f32 	%f230, %f229, %f222, 0fBF000000;
	mul.f32 	%f231, %f222, %f230;
	fma.rn.f32 	%f232, %f231, %f222, %f222;
	fma.rn.f32 	%f233, %f221, 0f3F317218, %f232;
	setp.gt.u32 	%p39, %r66, 2139095039;
	fma.rn.f32 	%f234, %f218, 0f7F800000, 0f7F800000;
	selp.f32 	%f235, %f234, %f233, %p39;
	sub.f32 	%f236, %f243, %f235;
	st.shared.f32 	[_ZZ26calculateBatchLossAccuracyPfS_S_PiiE10batch_loss], %f236;
$L__BB3_21:
	setp.gt.f32 	%p40, %f20, %f21;
	setp.leu.f32 	%p41, %f20, %f21;
	setp.gt.f32 	%p42, %f10, %f11;
	setp.eq.s32 	%p43, %r6, %r5;
	and.pred  	%p44, %p43, %p41;
	selp.u32 	%r70, -1, 0, %p44;
	selp.u32 	%r71, -1, 0, %p40;
	selp.b32 	%r72, %r71, %r70, %p42;
	and.b32  	%r73, %r72, 1;
	setp.eq.b32 	%p45, %r73, 1;
	not.pred 	%p46, %p45;
	@%p46 bra 	$L__BB3_23;
	mov.b32 	%r74, 1;
	st.shared.u32 	[_ZZ26calculateBatchLossAccuracyPfS_S_PiiE13batch_correct], %r74;
$L__BB3_23:
	bar.sync 	0;
	mov.u32 	%r83, %ntid.x;
	setp.lt.u32 	%p47, %r83, 2;
	@%p47 bra 	$L__BB3_27;
$L__BB3_24:
	shr.u32 	%r9, %r83, 1;
	setp.ge.u32 	%p48, %r1, %r9;
	@%p48 bra 	$L__BB3_26;
	shl.b32 	%r75, %r9, 2;
	add.s32 	%r76, %r3, %r75;
	ld.shared.f32 	%f237, [%r76];
	ld.shared.f32 	%f238, [%r3];
	add.f32 	%f239, %f237, %f238;
	st.shared.f32 	[%r3], %f239;
	add.s32 	%r77, %r4, %r75;
	ld.shared.u32 	%r78, [%r77];
	ld.shared.u32 	%r79, [%r4];
	add.s32 	%r80, %r79, %r78;
	st.shared.u32 	[%r4], %r80;
$L__BB3_26:
	bar.sync 	0;
	setp.gt.u32 	%p49, %r83, 3;
	mov.u32 	%r83, %r9;
	@%p49 bra 	$L__BB3_24;
$L__BB3_27:
	setp.ne.s32 	%p50, %r1, 0;
	@%p50 bra 	$L__BB3_29;
	ld.param.u64 	%rd47, [_Z26calculateBatchLossAccuracyPfS_S_Pii_param_3];
	ld.param.u64 	%rd46, [_Z26calculateBatchLossAccuracyPfS_S_Pii_param_2];
	ld.shared.f32 	%f240, [_ZZ26calculateBatchLossAccuracyPfS_S_PiiE10batch_loss];
	cvta.to.global.u64 	%rd42, %rd46;
	atom.global.add.f32 	%f241, [%rd42], %f240;
	ld.shared.u32 	%r81, [_ZZ26calculateBatchLossAccuracyPfS_S_PiiE13batch_correct];
	cvta.to.global.u64 	%rd43, %rd47;
	atom.global.add.u32 	%r82, [%rd43], %r81;
$L__BB3_29:
	ret;

}
	// .globl	_Z30batchComputeGradientsOptimizedPfS_S_S_S_S_S_S_S_S_i
.visible .entry _Z30batchComputeGradientsOptimizedPfS_S_S_S_S_S_S_S_S_i(
	.param .u64 .ptr .align 1 _Z30batchComputeGradientsOptimizedPfS_S_S_S_S_S_S_S_S_i_param_0,
	.param .u64 .ptr .align 1 _Z30batchComputeGradientsOptimizedPfS_S_S_S_S_S_S_S_S_i_param_1,
	.param .u64 .ptr .align 1 _Z30batchComputeGradientsOptimizedPfS_S_S_S_S_S_S_S_S_i_param_2,
	.param .u64 .ptr .align 1 _Z30batchComputeGradientsOptimizedPfS_S_S_S_S_S_S_S_S_i_param_3,
	.param .u64 .ptr .align 1 _Z30batchComputeGradientsOptimizedPfS_S_S_S_S_S_S_S_S_i_param_4,
	.param .u64 .ptr .align 1 _Z30batchComputeGradientsOptimizedPfS_S_S_S_S_S_S_S_S_i_param_5,
	.param .u64 .ptr .align 1 _Z30batchComputeGradientsOptimizedPfS_S_S_S_S_S_S_S_S_i_param_6,
	.param .u64 .ptr .align 1 _Z30batchComputeGradientsOptimizedPfS_S_S_S_S_S_S_S_S_i_param_7,
	.param .u64 .ptr .align 1 _Z30batchComputeGradientsOptimizedPfS_S_S_S_S_S_S_S_S_i_param_8,
	.param .u64 .ptr .align 1 _Z30batchComputeGradientsOptimizedPfS_S_S_S_S_S_S_S_S_i_param_9,
	.param .u32 _Z30batchComputeGradientsOptimizedPfS_S_S_S_S_S_S_S_S_i_param_10
)
{
	.reg .pred 	%p<35>;
	.reg .b32 	%r<243>;
	.reg .b32 	%f<92>;
	.reg .b64 	%rd<103>;
	// demoted variable
	.shared .align 4 .b8 _ZZ30batchComputeGradientsOptimizedPfS_S_S_S_S_S_S_S_S_iE13output_errors[128];
	// demoted variable
	.shared .align 4 .b8 _ZZ30batchComputeGradientsOptimizedPfS_S_S_S_S_S_S_S_S_iE13hidden_errors[512];
	ld.param.u64 	%rd15, [_Z30batchComputeGradientsOptimizedPfS_S_S_S_S_S_S_S_S_i_param_0];
	ld.param.u64 	%rd16, [_Z30batchComputeGradientsOptimizedPfS_S_S_S_S_S_S_S_S_i_param_1];
	ld.param.u64 	%rd17, [_Z30batchComputeGradientsOptimizedPfS_S_S_S_S_S_S_S_S_i_param_2];
	ld.param.u64 	%rd19, [_Z30batchComputeGradientsOptimizedPfS_S_S_S_S_S_S_S_S_i_param_3];
	ld.param.u64 	%rd20, [_Z30batchComputeGradientsOptimizedPfS_S_S_S_S_S_S_S_S_i_param_4];
	ld.param.u64 	%rd18, [_Z30batchComputeGradientsOptimizedPfS_S_S_S_S_S_S_S_S_i_param_5];
	ld.param.u64 	%rd21, [_Z30batchComputeGradientsOptimizedPfS_S_S_S_S_S_S_S_S_i_param_6];
	ld.param.u64 	%rd22, [_Z30batchComputeGradientsOptimizedPfS_S_S_S_S_S_S_S_S_i_param_7];
	ld.param.u64 	%rd23, [_Z30batchComputeGradientsOptimizedPfS_S_S_S_S_S_S_S_S_i_param_8];
	ld.param.u32 	%r83, [_Z30batchComputeGradientsOptimizedPfS_S_S_S_S_S_S_S_S_i_param_10];
	cvta.to.global.u64 	%rd1, %rd20;
	cvta.to.global.u64 	%rd2, %rd23;
	cvta.to.global.u64 	%rd3, %rd22;
	cvta.to.global.u64 	%rd4, %rd21;
	cvta.to.global.u64 	%rd5, %rd19;
	mov.u32 	%r241, %tid.x;
	mov.u32 	%r2, %ctaid.x;
	setp.ge.s32 	%p1, %r2, %r83;
	@%p1 bra 	$L__BB4_35;
	cvta.to.global.u64 	%rd6, %rd17;
	mul.lo.s32 	%r3, %r2, 784;
	setp.gt.u32 	%p2, %r241, 9;
	@%p2 bra 	$L__BB4_3;
	mad.lo.s32 	%r84, %r2, 10, %r241;
	cvta.to.global.u64 	%rd24, %rd15;
	mul.wide.u32 	%rd25, %r84, 4;
	add.s64 	%rd26, %rd24, %rd25;
	ld.global.f32 	%f2, [%rd26];
	cvta.to.global.u64 	%rd27, %rd16;
	add.s64 	%rd28, %rd27, %rd25;
	ld.global.f32 	%f3, [%rd28];
	sub.f32 	%f4, %f2, %f3;
	shl.b32 	%r85, %r241, 2;
	mov.u32 	%r86, _ZZ30batchComputeGradientsOptimizedPfS_S_S_S_S_S_S_S_S_iE13output_errors;
	add.s32 	%r87, %r86, %r85;
	st.shared.f32 	[%r87], %f4;
	cvta.to.global.u64 	%rd29, %rd18;
	mul.wide.u32 	%rd30, %r241, 4;
	add.s64 	%rd31, %rd29, %rd30;
	atom.global.add.f32 	%f5, [%rd31], %f4;
$L__BB4_3:
	shl.b32 	%r88, %r2, 7;
	mul.wide.u32 	%rd32, %r88, 4;
	add.s64 	%rd7, %rd6, %rd32;
	bar.sync 	0;
	mov.u32 	%r4, %ntid.x;
	add.s32 	%r5, %r241, %r4;
	max.u32 	%r89, %r5, 1280;
	setp.lt.u32 	%p3, %r5, 1280;
	selp.u32 	%r90, 1, 0, %p3;
	add.s32 	%r91, %r5, %r90;
	sub.s32 	%r92, %r89, %r91;
	div.u32 	%r93, %r92, %r4;
	add.s32 	%r6, %r93, %r90;
	and.b32  	%r94, %r6, 3;
	setp.eq.s32 	%p4, %r94, 3;
	mov.u32 	%r218, %r241;
	@%p4 bra 	$L__BB4_6;
	add.s32 	%r96, %r6, 1;
	and.b32  	%r7, %r96, 3;
	mov.b32 	%r217, 0;
	mov.u32 	%r218, %r241;
$L__BB4_5:
	.pragma "nounroll";
	mul.wide.u32 	%rd33, %r218, 4;
	add.s64 	%rd34, %rd1, %rd33;
	shr.u32 	%r97, %r218, 5;
	and.b32  	%r98, %r97, 134217724;
	mov.u32 	%r99, _ZZ30batchComputeGradientsOptimizedPfS_S_S_S_S_S_S_S_S_iE13output_errors;
	add.s32 	%r100, %r99, %r98;
	ld.shared.f32 	%f6, [%r100];
	and.b64  	%rd35, %rd33, 508;
	add.s64 	%rd36, %rd7, %rd35;
	ld.global.f32 	%f7, [%rd36];
	mul.f32 	%f8, %f6, %f7;
	atom.global.add.f32 	%f9, [%rd34], %f8;
	add.s32 	%r218, %r218, %r4;
	add.s32 	%r217, %r217, 1;
	setp.ne.s32 	%p5, %r217, %r7;
	@%p5 bra 	$L__BB4_5;
$L__BB4_6:
	setp.lt.u32 	%p6, %r6, 3;
	@%p6 bra 	$L__BB4_7;
	bra.uni 	$L__BB4_36;
$L__BB4_7:
	setp.gt.u32 	%p8, %r241, 127;
	@%p8 bra 	$L__BB4_13;
	max.u32 	%r117, %r5, 128;
	setp.lt.u32 	%p9, %r5, 128;
	selp.u32 	%r118, 1, 0, %p9;
	add.s32 	%r119, %r5, %r118;
	sub.s32 	%r120, %r117, %r119;
	div.u32 	%r121, %r120, %r4;
	add.s32 	%r13, %r121, %r118;
	and.b32  	%r122, %r13, 3;
	setp.eq.s32 	%p10, %r122, 3;
	mov.u32 	%r221, %r241;
	@%p10 bra 	$L__BB4_11;
	add.s32 	%r124, %r13, 1;
	and.b32  	%r14, %r124, 3;
	mov.b32 	%r220, 0;
	mov.u32 	%r221, %r241;
$L__BB4_10:
	.pragma "nounroll";
	shl.b32 	%r125, %r221, 2;
	mov.u32 	%r126, _ZZ30batchComputeGradientsOptimizedPfS_S_S_S_S_S_S_S_S_iE13hidden_errors;
	add.s32 	%r127, %r126, %r125;
	mov.b32 	%r128, 0;
	st.shared.u32 	[%r127], %r128;
	add.s32 	%r221, %r221, %r4;
	add.s32 	%r220, %r220, 1;
	setp.ne.s32 	%p11, %r220, %r14;
	@%p11 bra 	$L__BB4_10;
$L__BB4_11:
	setp.lt.u32 	%p12, %r13, 3;
	@%p12 bra 	$L__BB4_13;
$L__BB4_12:
	shl.b32 	%r129, %r221, 2;
	mov.u32 	%r130, _ZZ30batchComputeGradientsOptimizedPfS_S_S_S_S_S_S_S_S_iE13hidden_errors;
	add.s32 	%r131, %r130, %r129;
	mov.b32 	%r132, 0;
	st.shared.u32 	[%r131], %r132;
	shl.b32 	%r133, %r4, 2;
	add.s32 	%r134, %r131, %r133;
	st.shared.u32 	[%r134], %r132;
	add.s32 	%r135, %r134, %r133;
	st.shared.u32 	[%r135], %r132;
	add.s32 	%r136, %r135, %r133;
	st.shared.u32 	[%r136], %r132;
	add.s32 	%r221, %r133, %r221;
	setp.lt.u32 	%p13, %r221, 128;
	@%p13 bra 	$L__BB4_12;
$L__BB4_13:
	bar.sync 	0;
	max.u32 	%r138, %r5, 128;
	setp.lt.u32 	%p14, %r5, 128;
	selp.u32 	%r139, 1, 0, %p14;
	add.s32 	%r140, %r5, %r139;
	sub.s32 	%r141, %r138, %r140;
	div.u32 	%r142, %r141, %r4;
	add.s32 	%r24, %r142, %r139;
	and.b32  	%r25, %r24, 3;
	shl.b32 	%r143, %r241, 2;
	mov.u32 	%r144, _ZZ30batchComputeGradientsOptimizedPfS_S_S_S_S_S_S_S_S_iE13hidden_errors;
	add.s32 	%r26, %r144, %r143;
	shl.b32 	%r27, %r4, 2;
	add.s32 	%r28, %r26, %r27;
	add.s32 	%r29, %r5, %r4;
	shl.b32 	%r30, %r4, 4;
	mul.lo.s32 	%r31, %r4, 12;
	mov.b32 	%r224, 0;
	mul.wide.u32 	%rd66, %r4, 16;
$L__BB4_14:
	setp.gt.u32 	%p15, %r241, 127;
	@%p15 bra 	$L__BB4_22;
	setp.eq.s32 	%p16, %r25, 3;
	shl.b32 	%r145, %r224, 2;
	mov.u32 	%r146, _ZZ30batchComputeGradientsOptimizedPfS_S_S_S_S_S_S_S_S_iE13output_errors;
	add.s32 	%r147, %r146, %r145;
	ld.shared.f32 	%f1, [%r147];
	shl.b32 	%r33, %r224, 7;
	mov.u32 	%r225, %r241;
	@%p16 bra 	$L__BB4_19;
	setp.eq.s32 	%p17, %r25, 0;
	add.s32 	%r34, %r33, %r241;
	mul.wide.u32 	%rd53, %r34, 4;
	add.s64 	%rd54, %rd2, %rd53;
	ld.global.f32 	%f26, [%rd54];
	ld.shared.f32 	%f27, [%r26];
	fma.rn.f32 	%f28, %f1, %f26, %f27;
	st.shared.f32 	[%r26], %f28;
	mov.u32 	%r225, %r5;
	@%p17 bra 	$L__BB4_19;
	setp.eq.s32 	%p18, %r25, 1;
	add.s32 	%r35, %r34, %r4;
	mul.wide.u32 	%rd55, %r35, 4;
	add.s64 	%rd56, %rd2, %rd55;
	ld.global.f32 	%f29, [%rd56];
	ld.shared.f32 	%f30, [%r28];
	fma.rn.f32 	%f31, %f1, %f29, %f30;
	st.shared.f32 	[%r28], %f31;
	mov.u32 	%r225, %r29;
	@%p18 bra 	$L__BB4_19;
	add.s32 	%r225, %r29, %r4;
	add.s32 	%r148, %r35, %r4;
	mul.wide.u32 	%rd57, %r148, 4;
	add.s64 	%rd58, %rd2, %rd57;
	ld.global.f32 	%f32, [%rd58];
	add.s32 	%r149, %r28, %r27;
	ld.shared.f32 	%f33, [%r149];
	fma.rn.f32 	%f34, %f1, %f32, %f33;
	st.shared.f32 	[%r149], %f34;
$L__BB4_19:
	setp.lt.u32 	%p19, %r24, 3;
	@%p19 bra 	$L__BB4_22;
	shl.b32 	%r150, %r225, 2;
	mov.u32 	%r151, _ZZ30batchComputeGradientsOptimizedPfS_S_S_S_S_S_S_S_S_iE13hidden_errors;
	add.s32 	%r229, %r151, %r150;
	add.s32 	%r152, %r225, %r33;
	add.s32 	%r228, %r152, %r4;
	shl.b32 	%r153, %r4, 1;
	add.s32 	%r227, %r152, %r153;
	mad.lo.s32 	%r226, %r4, 3, %r152;
	mul.wide.u32 	%rd59, %r152, 4;
	add.s64 	%rd101, %rd2, %rd59;
$L__BB4_21:
	mul.wide.u32 	%rd60, %r228, 4;
	add.s64 	%rd61, %rd2, %rd60;
	mul.wide.u32 	%rd62, %r227, 4;
	add.s64 	%rd63, %rd2, %rd62;
	mul.wide.u32 	%rd64, %r226, 4;
	add.s64 	%rd65, %rd2, %rd64;
	ld.global.f32 	%f35, [%rd101];
	ld.shared.f32 	%f36, [%r229];
	fma.rn.f32 	%f37, %f1, %f35, %f36;
	st.shared.f32 	[%r229], %f37;
	ld.global.f32 	%f38, [%rd61];
	add.s32 	%r154, %r229, %r27;
	ld.shared.f32 	%f39, [%r154];
	fma.rn.f32 	%f40, %f1, %f38, %f39;
	st.shared.f32 	[%r154], %f40;
	ld.global.f32 	%f41, [%rd63];
	shl.b32 	%r155, %r4, 3;
	add.s32 	%r156, %r229, %r155;
	ld.shared.f32 	%f42, [%r156];
	fma.rn.f32 	%f43, %f1, %f41, %f42;
	st.shared.f32 	[%r156], %f43;
	ld.global.f32 	%f44, [%rd65];
	add.s32 	%r157, %r229, %r31;
	ld.shared.f32 	%f45, [%r157];
	fma.rn.f32 	%f46, %f1, %f44, %f45;
	st.shared.f32 	[%r157], %f46;
	add.s32 	%r225, %r225, %r27;
	add.s32 	%r229, %r229, %r30;
	add.s32 	%r228, %r228, %r27;
	add.s32 	%r227, %r227, %r27;
	add.s32 	%r226, %r226, %r27;
	add.s64 	%rd101, %rd101, %rd66;
	setp.lt.u32 	%p20, %r225, 128;
	@%p20 bra 	$L__BB4_21;
$L__BB4_22:
	add.s32 	%r224, %r224, 1;
	setp.ne.s32 	%p21, %r224, 10;
	@%p21 bra 	$L__BB4_14;
	setp.gt.u32 	%p22, %r241, 127;
	bar.sync 	0;
	@%p22 bra 	$L__BB4_30;
	setp.eq.s32 	%p23, %r25, 3;
	mov.u32 	%r238, %r241;
	@%p23 bra 	$L__BB4_27;
	add.s32 	%r158, %r24, 1;
	and.b32  	%r159, %r158, 3;
	shl.b32 	%r160, %r241, 2;
	mov.u32 	%r161, _ZZ30batchComputeGradientsOptimizedPfS_S_S_S_S_S_S_S_S_iE13hidden_errors;
	add.s32 	%r232, %r161, %r160;
	mul.wide.u32 	%rd102, %r241, 4;
	mul.wide.u32 	%rd12, %r4, 4;
	neg.s32 	%r231, %r159;
	mad.lo.s32 	%r238, %r4, %r159, %r241;
$L__BB4_26:
	.pragma "nounroll";
	add.s64 	%rd67, %rd7, %rd102;
	ld.global.f32 	%f47, [%rd67];
	setp.gt.f32 	%p24, %f47, 0f00000000;
	selp.f32 	%f48, 0f3F800000, 0f00000000, %p24;
	ld.shared.f32 	%f49, [%r232];
	mul.f32 	%f50, %f49, %f48;
	st.shared.f32 	[%r232], %f50;
	add.s64 	%rd68, %rd3, %rd102;
	atom.global.add.f32 	%f51, [%rd68], %f50;
	add.s32 	%r232, %r232, %r27;
	add.s64 	%rd102, %rd102, %rd12;
	add.s32 	%r231, %r231, 1;
	setp.ne.s32 	%p25, %r231, 0;
	@%p25 bra 	$L__BB4_26;
$L__BB4_27:
	setp.lt.u32 	%p26, %r24, 3;
	@%p26 bra 	$L__BB4_30;
	shl.b32 	%r162, %r4, 1;
	add.s32 	%r237, %r238, %r162;
	mad.lo.s32 	%r236, %r4, 3, %r238;
	add.s32 	%r235, %r4, %r238;
	shl.b32 	%r163, %r238, 2;
	mov.u32 	%r164, _ZZ30batchComputeGradientsOptimizedPfS_S_S_S_S_S_S_S_S_iE13hidden_errors;
	add.s32 	%r234, %r164, %r163;
$L__BB4_29:
	mul.wide.u32 	%rd69, %r238, 4;
	add.s64 	%rd70, %rd7, %rd69;
	ld.global.f32 	%f52, [%rd70];
	setp.gt.f32 	%p27, %f52, 0f00000000;
	selp.f32 	%f53, 0f3F800000, 0f00000000, %p27;
	ld.shared.f32 	%f54, [%r234];
	mul.f32 	%f55, %f54, %f53;
	st.shared.f32 	[%r234], %f55;
	add.s64 	%rd71, %rd3, %rd69;
	atom.global.add.f32 	%f56, [%rd71], %f55;
	add.s32 	%r165, %r238, %r4;
	mul.wide.u32 	%rd72, %r235, 4;
	add.s64 	%rd73, %rd7, %rd72;
	ld.global.f32 	%f57, [%rd73];
	setp.gt.f32 	%p28, %f57, 0f00000000;
	selp.f32 	%f58, 0f3F800000, 0f00000000, %p28;
	add.s32 	%r166, %r234, %r27;
	ld.shared.f32 	%f59, [%r166];
	mul.f32 	%f60, %f59, %f58;
	st.shared.f32 	[%r166], %f60;
	add.s64 	%rd74, %rd3, %rd72;
	atom.global.add.f32 	%f61, [%rd74], %f60;
	add.s32 	%r167, %r165, %r4;
	mul.wide.u32 	%rd75, %r237, 4;
	add.s64 	%rd76, %rd7, %rd75;
	ld.global.f32 	%f62, [%rd76];
	setp.gt.f32 	%p29, %f62, 0f00000000;
	selp.f32 	%f63, 0f3F800000, 0f00000000, %p29;
	shl.b32 	%r168, %r4, 3;
	add.s32 	%r169, %r234, %r168;
	ld.shared.f32 	%f64, [%r169];
	mul.f32 	%f65, %f64, %f63;
	st.shared.f32 	[%r169], %f65;
	add.s64 	%rd77, %rd3, %rd75;
	atom.global.add.f32 	%f66, [%rd77], %f65;
	add.s32 	%r170, %r167, %r4;
	mul.wide.u32 	%rd78, %r236, 4;
	add.s64 	%rd79, %rd7, %rd78;
	ld.global.f32 	%f67, [%rd79];
	setp.gt.f32 	%p30, %f67, 0f00000000;
	selp.f32 	%f68, 0f3F800000, 0f00000000, %p30;
	add.s32 	%r171, %r234, %r31;
	ld.shared.f32 	%f69, [%r171];
	mul.f32 	%f70, %f69, %f68;
	st.shared.f32 	[%r171], %f70;
	add.s64 	%rd80, %rd3, %rd78;
	atom.global.add.f32 	%f71, [%rd80], %f70;
	add.s32 	%r238, %r170, %r4;
	add.s32 	%r237, %r237, %r27;
	add.s32 	%r236, %r236, %r27;
	add.s32 	%r235, %r235, %r27;
	add.s32 	%r234, %r234, %r30;
	setp.lt.u32 	%p31, %r238, 128;
	@%p31 bra 	$L__BB4_29;
$L__BB4_30:
	bar.sync 	0;
	sub.s32 	%r172, 100351, %r5;
	div.u32 	%r173, %r172, %r4;
	and.b32  	%r75, %r173, 3;
	setp.eq.s32 	%p32, %r75, 2;
	@%p32 bra 	$L__BB4_33;
	mov.b32 	%r240, 0;
	mov.u32 	%r180, _ZZ30batchComputeGradientsOptimizedPfS_S_S_S_S_S_S_S_S_iE13hidden_errors;
$L__BB4_32:
	.pragma "nounroll";
	mul.hi.u32 	%r175, %r241, 1402438301;
	shr.u32 	%r176, %r175, 8;
	mul.lo.s32 	%r177, %r176, 784;
	sub.s32 	%r178, %r241, %r177;
	mul.wide.u32 	%rd81, %r241, 4;
	add.s64 	%rd82, %rd4, %rd81;
	shl.b32 	%r179, %r176, 2;
	add.s32 	%r181, %r180, %r179;
	ld.shared.f32 	%f72, [%r181];
	add.s32 	%r182, %r178, %r3;
	mul.wide.u32 	%rd83, %r182, 4;
	add.s64 	%rd84, %rd5, %rd83;
	ld.global.f32 	%f73, [%rd84];
	mul.f32 	%f74, %f72, %f73;
	atom.global.add.f32 	%f75, [%rd82], %f74;
	add.s32 	%r241, %r241, %r4;
	add.s32 	%r240, %r240, 1;
	xor.b32  	%r183, %r75, %r240;
	setp.ne.s32 	%p33, %r183, 2;
	@%p33 bra 	$L__BB4_32;
$L__BB4_33:
	mov.u32 	%r189, _ZZ30batchComputeGradientsOptimizedPfS_S_S_S_S_S_S_S_S_iE13hidden_errors;
$L__BB4_34:
	mul.hi.u32 	%r184, %r241, 1402438301;
	shr.u32 	%r185, %r184, 8;
	mul.lo.s32 	%r186, %r185, 784;
	sub.s32 	%r187, %r241, %r186;
	mul.wide.u32 	%rd85, %r241, 4;
	add.s64 	%rd86, %rd4, %rd85;
	shl.b32 	%r188, %r185, 2;
	add.s32 	%r190, %r189, %r188;
	ld.shared.f32 	%f76, [%r190];
	add.s32 	%r191, %r187, %r3;
	mul.wide.u32 	%rd87, %r191, 4;
	add.s64 	%rd88, %rd5, %rd87;
	ld.global.f32 	%f77, [%rd88];
	mul.f32 	%f78, %f76, %f77;
	atom.global.add.f32 	%f79, [%rd86], %f78;
	add.s32 	%r192, %r241, %r4;
	mul.hi.u32 	%r193, %r192, 1402438301;
	shr.u32 	%r194, %r193, 8;
	mul.lo.s32 	%r195, %r194, 784;
	sub.s32 	%r196, %r192, %r195;
	mul.wide.u32 	%rd89, %r192, 4;
	add.s64 	%rd90, %rd4, %rd89;
	shl.b32 	%r197, %r194, 2;
	add.s32 	%r198, %r189, %r197;
	ld.shared.f32 	%f80, [%r198];
	add.s32 	%r199, %r196, %r3;
	mul.wide.u32 	%rd91, %r199, 4;
	add.s64 	%rd92, %rd5, %rd91;
	ld.global.f32 	%f81, [%rd92];
	mul.f32 	%f82, %f80, %f81;
	atom.global.add.f32 	%f83, [%rd90], %f82;
	add.s32 	%r200, %r192, %r4;
	mul.hi.u32 	%r201, %r200, 1402438301;
	shr.u32 	%r202, %r201, 8;
	mul.lo.s32 	%r203, %r202, 784;
	sub.s32 	%r204, %r200, %r203;
	mul.wide.u32 	%rd93, %r200, 4;
	add.s64 	%rd94, %rd4, %rd93;
	shl.b32 	%r205, %r202, 2;
	add.s32 	%r206, %r189, %r205;
	ld.shared.f32 	%f84, [%r206];
	add.s32 	%r207, %r204, %r3;
	mul.wide.u32 	%rd95, %r207, 4;
	add.s64 	%rd96, %rd5, %rd95;
	ld.global.f32 	%f85, [%rd96];
	mul.f32 	%f86, %f84, %f85;
	atom.global.add.f32 	%f87, [%rd94], %f86;
	add.s32 	%r208, %r200, %r4;
	mul.hi.u32 	%r209, %r208, 1402438301;
	shr.u32 	%r210, %r209, 8;
	mul.lo.s32 	%r211, %r210, 784;
	sub.s32 	%r212, %r208, %r211;
	mul.wide.u32 	%rd97, %r208, 4;
	add.s64 	%rd98, %rd4, %rd97;
	shl.b32 	%r213, %r210, 2;
	add.s32 	%r214, %r189, %r213;
	ld.shared.f32 	%f88, [%r214];
	add.s32 	%r215, %r212, %r3;
	mul.wide.u32 	%rd99, %r215, 4;
	add.s64 	%rd100, %rd5, %rd99;
	ld.global.f32 	%f89, [%rd100];
	mul.f32 	%f90, %f88, %f89;
	atom.global.add.f32 	%f91, [%rd98], %f90;
	add.s32 	%r241, %r208, %r4;
	setp.lt.u32 	%p34, %r241, 100352;
	@%p34 bra 	$L__BB4_34;
$L__BB4_35:
	ret;
$L__BB4_36:
	mul.wide.u32 	%rd37, %r218, 4;
	add.s64 	%rd38, %rd1, %rd37;
	shr.u32 	%r101, %r218, 5;
	and.b32  	%r102, %r101, 134217724;
	mov.u32 	%r103, _ZZ30batchComputeGradientsOptimizedPfS_S_S_S_S_S_S_S_S_iE13output_errors;
	add.s32 	%r104, %r103, %r102;
	ld.shared.f32 	%f10, [%r104];
	and.b64  	%rd39, %rd37, 508;
	add.s64 	%rd40, %rd7, %rd39;
	ld.global.f32 	%f11, [%rd40];
	mul.f32 	%f12, %f10, %f11;
	atom.global.add.f32 	%f13, [%rd38], %f12;
	add.s32 	%r105, %r218, %r4;
	mul.wide.u32 	%rd41, %r105, 4;
	add.s64 	%rd42, %rd1, %rd41;
	shr.u32 	%r106, %r105, 5;
	and.b32  	%r107, %r106, 134217724;
	add.s32 	%r108, %r103, %r107;
	ld.shared.f32 	%f14, [%r108];
	and.b64  	%rd43, %rd41, 508;
	add.s64 	%rd44, %rd7, %rd43;
	ld.global.f32 	%f15, [%rd44];
	mul.f32 	%f16, %f14, %f15;
	atom.global.add.f32 	%f17, [%rd42], %f16;
	add.s32 	%r109, %r105, %r4;
	mul.wide.u32 	%rd45, %r109, 4;
	add.s64 	%rd46, %rd1, %rd45;
	shr.u32 	%r110, %r109, 5;
	and.b32  	%r111, %r110, 134217724;
	add.s32 	%r112, %r103, %r111;
	ld.shared.f32 	%f18, [%r112];
	and.b64  	%rd47, %rd45, 508;
	add.s64 	%rd48, %rd7, %rd47;
	ld.global.f32 	%f19, [%rd48];
	mul.f32 	%f20, %f18, %f19;
	atom.global.add.f32 	%f21, [%rd46], %f20;
	add.s32 	%r113, %r109, %r4;
	mul.wide.u32 	%rd49, %r113, 4;
	add.s64 	%rd50, %rd1, %rd49;
	shr.u32 	%r114, %r113, 5;
	and.b32  	%r115, %r114, 134217724;
	add.s32 	%r116, %r103, %r115;
	ld.shared.f32 	%f22, [%r116];
	and.b64  	%rd51, %rd49, 508;
	add.s64 	%rd52, %rd7, %rd51;
	ld.global.f32 	%f23, [%rd52];
	mul.f32 	%f24, %f22, %f23;
	atom.global.add.f32 	%f25, [%rd50], %f24;
	add.s32 	%r218, %r113, %r4;
	setp.lt.u32 	%p7, %r218, 1280;
	@%p7 bra 	$L__BB4_36;
	bra.uni 	$L__BB4_7;

}
	// .globl	_Z30batchUpdateParametersOptimizedPfS_S_S_iifi
.visible .entry _Z30batchUpdateParametersOptimizedPfS_S_S_iifi(
	.param .u64 .ptr .align 1 _Z30batchUpdateParametersOptimizedPfS_S_S_iifi_param_0,
	.param .u64 .ptr .align 1 _Z30batchUpdateParametersOptimizedPfS_S_S_iifi_param_1,
	.param .u64 .ptr .align 1 _Z30batchUpdateParametersOptimizedPfS_S_S_iifi_param_2,
	.param .u64 .ptr .align 1 _Z30batchUpdateParametersOptimizedPfS_S_S_iifi_param_3,
	.param .u32 _Z30batchUpdateParametersOptimizedPfS_S_S_iifi_param_4,
	.param .u32 _Z30batchUpdateParametersOptimizedPfS_S_S_iifi_param_5,
	.param .f32 _Z30batchUpdateParametersOptimizedPfS_S_S_iifi_param_6,
	.param .u32 _Z30batchUpdateParametersOptimizedPfS_S_S_iifi_param_7
)
{
	.reg .pred 	%p<4>;
	.reg .b32 	%r<16>;
	.reg .b32 	%f<14>;
	.reg .b64 	%rd<15>;

	ld.param.u64 	%rd3, [_Z30batchUpdateParametersOptimizedPfS_S_S_iifi_param_0];
	ld.param.u64 	%rd4, [_Z30batchUpdateParametersOptimizedPfS_S_S_iifi_param_1];
	ld.param.u64 	%rd5, [_Z30batchUpdateParametersOptimizedPfS_S_S_iifi_param_2];
	ld.param.u64 	%rd6, [_Z30batchUpdateParametersOptimizedPfS_S_S_iifi_param_3];
	ld.param.u32 	%r7, [_Z30batchUpdateParametersOptimizedPfS_S_S_iifi_param_4];
	ld.param.u32 	%r9, [_Z30batchUpdateParametersOptimizedPfS_S_S_iifi_param_5];
	ld.param.f32 	%f2, [_Z30batchUpdateParametersOptimizedPfS_S_S_iifi_param_6];
	ld.param.u32 	%r8, [_Z30batchUpdateParametersOptimizedPfS_S_S_iifi_param_7];
	mov.u32 	%r10, %tid.x;
	mov.u32 	%r11, %ctaid.x;
	mov.u32 	%r1, %ntid.x;
	mad.lo.s32 	%r2, %r11, %r1, %r10;
	mul.lo.s32 	%r3, %r9, %r7;
	setp.ge.s32 	%p1, %r2, %r3;
	@%p1 bra 	$L__BB5_3;
	cvt.rn.f32.s32 	%f3, %r8;
	div.rn.f32 	%f1, %f2, %f3;
	mov.u32 	%r12, %nctaid.x;
	mul.lo.s32 	%r4, %r1, %r12;
	cvta.to.global.u64 	%rd1, %rd5;
	cvta.to.global.u64 	%rd2, %rd3;
	mov.u32 	%r15, %r2;
$L__BB5_2:
	mul.wide.s32 	%rd7, %r15, 4;
	add.s64 	%rd8, %rd1, %rd7;
	ld.global.f32 	%f4, [%rd8];
	mul.f32 	%f5, %f1, %f4;
	add.s64 	%rd9, %rd2, %rd7;
	ld.global.f32 	%f6, [%rd9];
	sub.f32 	%f7, %f6, %f5;
	st.global.f32 	[%rd9], %f7;
	mov.b32 	%r13, 0;
	st.global.u32 	[%rd8], %r13;
	add.s32 	%r15, %r15, %r4;
	setp.lt.s32 	%p2, %r15, %r3;
	@%p2 bra 	$L__BB5_2;
$L__BB5_3:
	setp.ge.s32 	%p3, %r2, %r7;
	@%p3 bra 	$L__BB5_5;
	cvt.rn.f32.s32 	%f8, %r8;
	div.rn.f32 	%f9, %f2, %f8;
	cvta.to.global.u64 	%rd10, %rd6;
	mul.wide.s32 	%rd11, %r2, 4;
	add.s64 	%rd12, %rd10, %rd11;
	ld.global.f32 	%f10, [%rd12];
	mul.f32 	%f11, %f9, %f10;
	cvta.to.global.u64 	%rd13, %rd4;
	add.s64 	%rd14, %rd13, %rd11;
	ld.global.f32 	%f12, [%rd14];
	sub.f32 	%f13, %f12, %f11;
	st.global.f32 	[%rd14], %f13;
	mov.b32 	%r14, 0;
	st.global.u32 	[%rd12], %r14;
$L__BB5_5:
	ret;

}


// ===== COMPILED SASS (sm_100) =====

	.target	sm_100

	.elftype	@"ET_EXEC"


//--------------------- .note.nv.tkinfo           --------------------------
	.section	.note.nv.tkinfo,"",@"SHT_NOTE"
	.sectionflags	@"SHF_NOTE_NV_TKINFO"
	.tkinfo
        /*0018*/ 	.word	0x00000002
        /*0030*/ 	.string	""
        /*0030*/ 	.string	"ptxas"
        /*0030*/ 	.string	"Cuda compilation tools, release 13.0, V13.0.88"
        /*0030*/ 	.string	"Build cuda_13.0.r13.0/compiler.36424714_0"
        /*0030*/ 	.string	"-arch sm_100 -m 64 "



//--------------------- .note.nv.cuinfo           --------------------------
	.section	.note.nv.cuinfo,"",@"SHT_NOTE"
	.sectionflags	@"SHF_NOTE_NV_CUINFO"
        /*0018*/ 	.short	0x0002
        /*001a*/ 	.short	0x0064
        /*001c*/ 	.short	0x0082
	.zero		2


//--------------------- .nv.info                  --------------------------
	.section	.nv.info,"",@"SHT_CUDA_INFO"
	.align	4


	//----- nvinfo : EIATTR_REGCOUNT
	.align		4
        /*0000*/ 	.byte	0x04, 0x2f
        /*0002*/ 	.short	(.L_1 - .L_0)
	.align		4
.L_0:
        /*0004*/ 	.word	index@(_Z17batchFCReluKernelPfS_S_S_iii)
        /*0008*/ 	.word	0x00000020


	//----- nvinfo : EIATTR_FRAME_SIZE
	.align		4
.L_1:
        /*000c*/ 	.byte	0x04, 0x11
        /*000e*/ 	.short	(.L_3 - .L_2)
	.align		4
.L_2:
        /*0010*/ 	.word	index@(_Z17batchFCReluKernelPfS_S_S_iii)
        /*0014*/ 	.word	0x00000000


	//----- nvinfo : EIATTR_REGCOUNT
	.align		4
.L_3:
        /*0018*/ 	.byte	0x04, 0x2f
        /*001a*/ 	.short	(.L_5 - .L_4)
	.align		4
.L_4:
        /*001c*/ 	.word	index@(_Z13batchFCKernelPfS_S_S_iii)
        /*0020*/ 	.word	0x00000020


	//----- nvinfo : EIATTR_FRAME_SIZE
	.align		4
.L_5:
        /*0024*/ 	.byte	0x04, 0x11
        /*0026*/ 	.short	(.L_7 - .L_6)
	.align		4
.L_6:
        /*0028*/ 	.word	index@(_Z13batchFCKernelPfS_S_S_iii)
        /*002c*/ 	.word	0x00000000


	//----- nvinfo : EIATTR_REGCOUNT
	.align		4
.L_7:
        /*0030*/ 	.byte	0x04, 0x2f
        /*0032*/ 	.short	(.L_9 - .L_8)
	.align		4
.L_8:
        /*0034*/ 	.word	index@(_Z23batchSoftmaxSmallKernelPfii)
        /*0038*/ 	.word	0x0000001d


	//----- nvinfo : EIATTR_FRAME_SIZE
	.align		4
.L_9:
        /*003c*/ 	.byte	0x04, 0x11
        /*003e*/ 	.short	(.L_11 - .L_10)
	.align		4
.L_10:
        /*0040*/ 	.word	index@($__internal_1_$__cuda_sm3x_div_rn_noftz_f32_slowpath)
        /*0044*/ 	.word	0x00000000


	//----- nvinfo : EIATTR_FRAME_SIZE
	.align		4
.L_11:
        /*0048*/ 	.byte	0x04, 0x11
        /*004a*/ 	.short	(.L_13 - .L_12)
	.align		4
.L_12:
        /*004c*/ 	.word	index@(_Z23batchSoftmaxSmallKernelPfii)
        /*0050*/ 	.word	0x00000000


	//----- nvinfo : EIATTR_REGCOUNT
	.align		4
.L_13:
        /*0054*/ 	.byte	0x04, 0x2f
        /*0056*/ 	.short	(.L_15 - .L_14)
	.align		4
.L_14:
        /*0058*/ 	.word	index@(_Z26calculateBatchLossAccuracyPfS_S_Pii)
        /*005c*/ 	.word	0x00000020


	//----- nvinfo : EIATTR_FRAME_SIZE
	.align		4
.L_15:
        /*0060*/ 	.byte	0x04, 0x11
        /*0062*/ 	.short	(.L_17 - .L_16)
	.align		4
.L_16:
        /*0064*/ 	.word	index@(_Z26calculateBatchLossAccuracyPfS_S_Pii)
        /*0068*/ 	.word	0x00000000


	//----- nvinfo : EIATTR_REGCOUNT
	.align		4
.L_17:
        /*006c*/ 	.byte	0x04, 0x2f
        /*006e*/ 	.short	(.L_19 - .L_18)
	.align		4
.L_18:
        /*0070*/ 	.word	index@(_Z30batchComputeGradientsOptimizedPfS_S_S_S_S_S_S_S_S_i)
        /*0074*/ 	.word	0x00000020


	//----- nvinfo : EIATTR_FRAME_SIZE
	.align		4
.L_19:
        /*0078*/ 	.byte	0x04, 0x11
        /*007a*/ 	.short	(.L_21 - .L_20)
	.align		4
.L_20:
        /*007c*/ 	.word	index@(_Z30batchComputeGradientsOptimizedPfS_S_S_S_S_S_S_S_S_i)
        /*0080*/ 	.word	0x00000000


	//----- nvinfo : EIATTR_REGCOUNT
	.align		4
.L_21:
        /*0084*/ 	.byte	0x04, 0x2f
        /*0086*/ 	.short	(.L_23 - .L_22)
	.align		4
.L_22:
        /*0088*/ 	.word	index@(_Z30batchUpdateParametersOptimizedPfS_S_S_iifi)
        /*008c*/ 	.word	0x00000012


	//----- nvinfo : EIATTR_FRAME_SIZE
	.align		4
.L_23:
        /*0090*/ 	.byte	0x04, 0x11
        /*0092*/ 	.short	(.L_25 - .L_24)
	.align		4
.L_24:
        /*0094*/ 	.word	index@($__internal_0_$__cuda_sm3x_div_rn_noftz_f32_slowpath)
        /*0098*/ 	.word	0x00000000


	//----- nvinfo : EIATTR_FRAME_SIZE
	.align		4
.L_25:
        /*009c*/ 	.byte	0x04, 0x11
        /*009e*/ 	.short	(.L_27 - .L_26)
	.align		4
.L_26:
        /*00a0*/ 	.word	index@(_Z30batchUpdateParametersOptimizedPfS_S_S_iifi)
        /*00a4*/ 	.word	0x00000000


	//----- nvinfo : EIATTR_MIN_STACK_SIZE
	.align		4
.L_27:
        /*00a8*/ 	.byte	0x04, 0x12
        /*00aa*/ 	.short	(.L_29 - .L_28)
	.align		4
.L_28:
        /*00ac*/ 	.word	index@(_Z30batchUpdateParametersOptimizedPfS_S_S_iifi)
        /*00b0*/ 	.word	0x00000000


	//----- nvinfo : EIATTR_MIN_STACK_SIZE
	.align		4
.L_29:
        /*00b4*/ 	.byte	0x04, 0x12
        /*00b6*/ 	.short	(.L_31 - .L_30)
	.align		4
.L_30:
        /*00b8*/ 	.word	index@(_Z30batchComputeGradientsOptimizedPfS_S_S_S_S_S_S_S_S_i)
        /*00bc*/ 	.word	0x00000000


	//----- nvinfo : EIATTR_MIN_STACK_SIZE
	.align		4
.L_31:
        /*00c0*/ 	.byte	0x04, 0x12
        /*00c2*/ 	.short	(.L_33 - .L_32)
	.align		4
.L_32:
        /*00c4*/ 	.word	index@(_Z26calculateBatchLossAccuracyPfS_S_Pii)
        /*00c8*/ 	.word	0x00000000


	//----- nvinfo : EIATTR_MIN_STACK_SIZE
	.align		4
.L_33:
        /*00cc*/ 	.byte	0x04, 0x12
        /*00ce*/ 	.short	(.L_35 - .L_34)
	.align		4
.L_34:
        /*00d0*/ 	.word	index@(_Z23batchSoftmaxSmallKernelPfii)
        /*00d4*/ 	.word	0x00000000


	//----- nvinfo : EIATTR_MIN_STACK_SIZE
	.align		4
.L_35:
        /*00d8*/ 	.byte	0x04, 0x12
        /*00da*/ 	.short	(.L_37 - .L_36)
	.align		4
.L_36:
        /*00dc*/ 	.word	index@(_Z13batchFCKernelPfS_S_S_iii)
        /*00e0*/ 	.word	0x00000000


	//----- nvinfo : EIATTR_MIN_STACK_SIZE
	.align		4
.L_37:
        /*00e4*/ 	.byte	0x04, 0x12
        /*00e6*/ 	.short	(.L_39 - .L_38)
	.align		4
.L_38:
        /*00e8*/ 	.word	index@(_Z17batchFCReluKernelPfS_S_S_iii)
        /*00ec*/ 	.word	0x00000000
.L_39:


//--------------------- .nv.compat                --------------------------
	.section	.nv.compat,"",@"SHT_CUDA_COMPAT_INFO"
	.align	4
        /*0000*/ 	.byte	0x02, 0x09, 0x00, 0x00, 0x02, 0x02, 0x01, 0x00, 0x02, 0x05, 0x05, 0x00, 0x03, 0x07, 0x01, 0x01
        /*0010*/ 	.byte	0x02, 0x03, 0x00, 0x00, 0x02, 0x06, 0x01, 0x00, 0x04, 0x0b, 0x08, 0x00, 0x01, 0x00, 0x00, 0x00
        /*0020*/ 	.byte	0x00, 0x00, 0x00, 0x00


//--------------------- .nv.info._Z30batchUpdateParametersOptimizedPfS_S_S_iifi --------------------------
	.section	.nv.info._Z30batchUpdateParametersOptimizedPfS_S_S_iifi,"",@"SHT_CUDA_INFO"
	.sectionflags	@""
	.align	4


	//----- nvinfo : EIATTR_CUDA_API_VERSION
	.align		4
        /*0000*/ 	.byte	0x04, 0x37
        /*0002*/ 	.short	(.L_41 - .L_40)
.L_40:
        /*0004*/ 	.word	0x00000082


	//----- nvinfo : EIATTR_KPARAM_INFO
	.align		4
.L_41:
        /*0008*/ 	.byte	0x04, 0x17
        /*000a*/ 	.short	(.L_43 - .L_42)
.L_42:
        /*000c*/ 	.word	0x00000000
        /*0010*/ 	.short	0x0007
        /*0012*/ 	.short	0x002c
        /*0014*/ 	.byte	0x00, 0xf0, 0x11, 0x00


	//----- nvinfo : EIATTR_KPARAM_INFO
	.align		4
.L_43:
        /*0018*/ 	.byte	0x04, 0x17
        /*001a*/ 	.short	(.L_45 - .L_44)
.L_44:
        /*001c*/ 	.word	0x00000000
        /*0020*/ 	.short	0x0006
        /*0022*/ 	.short	0x0028
        /*0024*/ 	.byte	0x00, 0xf0, 0x11, 0x00


	//----- nvinfo : EIATTR_KPARAM_INFO
	.align		4
.L_45:
        /*0028*/ 	.byte	0x04, 0x17
        /*002a*/ 	.short	(.L_47 - .L_46)
.L_46:
        /*002c*/ 	.word	0x00000000
        /*0030*/ 	.short	0x0005
        /*0032*/ 	.short	0x0024
        /*0034*/ 	.byte	0x00, 0xf0, 0x11, 0x00


	//----- nvinfo : EIATTR_KPARAM_INFO
	.align		4
.L_47:
        /*0038*/ 	.byte	0x04, 0x17
        /*003a*/ 	.short	(.L_49 - .L_48)
.L_48:
        /*003c*/ 	.word	0x00000000
        /*0040*/ 	.short	0x0004
        /*0042*/ 	.short	0x0020
        /*0044*/ 	.byte	0x00, 0xf0, 0x11, 0x00


	//----- nvinfo : EIATTR_KPARAM_INFO
	.align		4
.L_49:
        /*0048*/ 	.byte	0x04, 0x17
        /*004a*/ 	.short	(.L_51 - .L_50)
.L_50:
        /*004c*/ 	.word	0x00000000
        /*0050*/ 	.short	0x0003
        /*0052*/ 	.short	0x0018
        /*0054*/ 	.byte	0x00, 0xf5, 0x21, 0x00


	//----- nvinfo : EIATTR_KPARAM_INFO
	.align		4
.L_51:
        /*0058*/ 	.byte	0x04, 0x17
        /*005a*/ 	.short	(.L_53 - .L_52)
.L_52:
        /*005c*/ 	.word	0x00000000
        /*0060*/ 	.short	0x0002
        /*0062*/ 	.short	0x0010
        /*0064*/ 	.byte	0x00, 0xf5, 0x21, 0x00


	//----- nvinfo : EIATTR_KPARAM_INFO
	.align		4
.L_53:
        /*0068*/ 	.byte	0x04, 0x17
        /*006a*/ 	.short	(.L_55 - .L_54)
.L_54:
        /*006c*/ 	.word	0x00000000
        /*0070*/ 	.short	0x0001
        /*0072*/ 	.short	0x0008
        /*0074*/ 	.byte	0x00, 0xf5, 0x21, 0x00


	//----- nvinfo : EIATTR_KPARAM_INFO
	.align		4
.L_55:
        /*0078*/ 	.byte	0x04, 0x17
        /*007a*/ 	.short	(.L_57 - .L_56)
.L_56:
        /*007c*/ 	.word	0x00000000
        /*0080*/ 	.short	0x0000
        /*0082*/ 	.short	0x0000
        /*0084*/ 	.byte	0x00, 0xf5, 0x21, 0x00


	//----- nvinfo : EIATTR_SPARSE_MMA_MASK
	.align		4
.L_57:
        /*0088*/ 	.byte	0x03, 0x50
        /*008a*/ 	.short	0x0000


	//----- nvinfo : EIATTR_MAXREG_COUNT
	.align		4
        /*008c*/ 	.byte	0x03, 0x1b
        /*008e*/ 	.short	0x00ff


	//----- nvinfo : EIATTR_MERCURY_ISA_VERSION
	.align		4
        /*0090*/ 	.byte	0x03, 0x5f
        /*0092*/ 	.short	0x0101


	//----- nvinfo : EIATTR_VRC_CTA_INIT_COUNT
	.align		4
        /*0094*/ 	.byte	0x02, 0x4a
	.zero		1
	.zero		1


	//----- nvinfo : EIATTR_EXIT_INSTR_OFFSETS
	.align		4
        /*0098*/ 	.byte	0x04, 0x1c
        /*009a*/ 	.short	(.L_59 - .L_58)


	//   ....[0]....
.L_58:
        /*009c*/ 	.word	0x000002c0


	//   ....[1]....
        /*00a0*/ 	.word	0x00000440


	//----- nvinfo : EIATTR_CRS_STACK_SIZE
	.align		4
.L_59:
        /*00a4*/ 	.byte	0x04, 0x1e
        /*00a6*/ 	.short	(.L_61 - .L_60)
.L_60:
        /*00a8*/ 	.word	0x00000000


	//----- nvinfo : EIATTR_CBANK_PARAM_SIZE
	.align		4
.L_61:
        /*00ac*/ 	.byte	0x03, 0x19
        /*00ae*/ 	.short	0x0030


	//----- nvinfo : EIATTR_PARAM_CBANK
	.align		4
        /*00b0*/ 	.byte	0x04, 0x0a
        /*00b2*/ 	.short	(.L_63 - .L_62)
	.align		4
.L_62:
        /*00b4*/ 	.word	index@(.nv.constant0._Z30batchUpdateParametersOptimizedPfS_S_S_iifi)
        /*00b8*/ 	.short	0x0380
        /*00ba*/ 	.short	0x0030


	//----- nvinfo : EIATTR_SW_WAR
	.align		4
.L_63:
        /*00bc*/ 	.byte	0x04, 0x36
        /*00be*/ 	.short	(.L_65 - .L_64)
.L_64:
        /*00c0*/ 	.word	0x00000008
.L_65:


//--------------------- .nv.info._Z30batchComputeGradientsOptimizedPfS_S_S_S_S_S_S_S_S_i --------------------------
	.section	.nv.info._Z30batchComputeGradientsOptimizedPfS_S_S_S_S_S_S_S_S_i,"",@"SHT_CUDA_INFO"
	.sectionflags	@""
	.align	4


	//----- nvinfo : EIATTR_CUDA_API_VERSION
	.align		4
        /*0000*/ 	.byte	0x04, 0x37
        /*0002*/ 	.short	(.L_67 - .L_66)
.L_66:
        /*0004*/ 	.word	0x00000082


	//----- nvinfo : EIATTR_KPARAM_INFO
	.align		4
.L_67:
        /*0008*/ 	.byte	0x04, 0x17
        /*000a*/ 	.short	(.L_69 - .L_68)
.L_68:
        /*000c*/ 	.word	0x00000000
        /*0010*/ 	.short	0x000a
        /*0012*/ 	.short	0x0050
        /*0014*/ 	.byte	0x00, 0xf0, 0x11, 0x00


	//----- nvinfo : EIATTR_KPARAM_INFO
	.align		4
.L_69:
        /*0018*/ 	.byte	0x04, 0x17
        /*001a*/ 	.short	(.L_71 - .L_70)
.L_70:
        /*001c*/ 	.word	0x00000000
        /*0020*/ 	.short	0x0009
        /*0022*/ 	.short	0x0048
        /*0024*/ 	.byte	0x00, 0xf5, 0x21, 0x00


	//----- nvinfo : EIATTR_KPARAM_INFO
	.align		4
.L_71:
        /*0028*/ 	.byte	0x04, 0x17
        /*002a*/ 	.short	(.L_73 - .L_72)
.L_72:
        /*002c*/ 	.word	0x00000000
        /*0030*/ 	.short	0x0008
        /*0032*/ 	.short	0x0040
        /*0034*/ 	.byte	0x00, 0xf5, 0x21, 0x00


	//----- nvinfo : EIATTR_KPARAM_INFO
	.align		4
.L_73:
        /*0038*/ 	.byte	0x04, 0x17
        /*003a*/ 	.short	(.L_75 - .L_74)
.L_74:
        /*003c*/ 	.word	0x00000000
        /*0040*/ 	.short	0x0007
        /*0042*/ 	.short	0x0038
        /*0044*/ 	.byte	0x00, 0xf5, 0x21, 0x00


	//----- nvinfo : EIATTR_KPARAM_INFO
	.align		4
.L_75:
        /*0048*/ 	.byte	0x04, 0x17
        /*004a*/ 	.short	(.L_77 - .L_76)
.L_76:
        /*004c*/ 	.word	0x00000000
        /*0050*/ 	.short	0x0006
        /*0052*/ 	.short	0x0030
        /*0054*/ 	.byte	0x00, 0xf5, 0x21, 0x00


	//----- nvinfo : EIATTR_KPARAM_INFO
	.align		4
.L_77:
        /*0058*/ 	.byte	0x04, 0x17
        /*005a*/ 	.short	(.L_79 - .L_78)
.L_78:
        /*005c*/ 	.word	0x00000000
        /*0060*/ 	.short	0x0005
        /*0062*/ 	.short	0x0028
        /*0064*/ 	.byte	0x00, 0xf5, 0x21, 0x00


	//----- nvinfo : EIATTR_KPARAM_INFO
	.align		4
.L_79:
        /*0068*/ 	.byte	0x04, 0x17
        /*006a*/ 	.short	(.L_81 - .L_80)
.L_80:
        /*006c*/ 	.word	0x00000000
        /*0070*/ 	.short	0x0004
        /*0072*/ 	.short	0x0020
        /*0074*/ 	.byte	0x00, 0xf5, 0x21, 0x00


	//----- nvinfo : EIATTR_KPARAM_INFO
	.align		4
.L_81:
        /*0078*/ 	.byte	0x04, 0x17
        /*007a*/ 	.short	(.L_83 - .L_82)
.L_82:
        /*007c*/ 	.word	0x00000000
        /*0080*/ 	.short	0x0003
        /*0082*/ 	.short	0x0018
        /*0084*/ 	.byte	0x00, 0xf5, 0x21, 0x00


	//----- nvinfo : EIATTR_KPARAM_INFO
	.align		4
.L_83:
        /*0088*/ 	.byte	0x04, 0x17
        /*008a*/ 	.short	(.L_85 - .L_84)
.L_84:
        /*008c*/ 	.word	0x00000000
        /*0090*/ 	.short	0x0002
        /*0092*/ 	.short	0x0010
        /*0094*/ 	.byte	0x00, 0xf5, 0x21, 0x00


	//----- nvinfo : EIATTR_KPARAM_INFO
	.align		4
.L_85:
        /*0098*/ 	.byte	0x04, 0x17
        /*009a*/ 	.short	(.L_87 - .L_86)
.L_86:
        /*009c*/ 	.word	0x00000000
        /*00a0*/ 	.short	0x0001
        /*00a2*/ 	.short	0x0008
        /*00a4*/ 	.byte	0x00, 0xf5, 0x21, 0x00


	//----- nvinfo : EIATTR_KPARAM_INFO
	.align		4
.L_87:
        /*00a8*/ 	.byte	0x04, 0x17
        /*00aa*/ 	.short	(.L_89 - .L_88)
.L_88:
        /*00ac*/ 	.word	0x00000000
        /*00b0*/ 	.short	0x0000
        /*00b2*/ 	.short	0x0000
        /*00b4*/ 	.byte	0x00, 0xf5, 0x21, 0x00


	//----- nvinfo : EIATTR_SPARSE_MMA_MASK
	.align		4
.L_89:
        /*00b8*/ 	.byte	0x03, 0x50
        /*00ba*/ 	.short	0x0000


	//----- nvinfo : EIATTR_MAXREG_COUNT
	.align		4
        /*00bc*/ 	.byte	0x03, 0x1b
        /*00be*/ 	.short	0x00ff


	//----- nvinfo : EIATTR_NUM_BARRIERS
	.align		4
        /*00c0*/ 	.byte	0x02, 0x4c
        /*00c2*/ 	.byte	0x01
	.zero		1


	//----- nvinfo : EIATTR_MERCURY_ISA_VERSION
	.align		4
        /*00c4*/ 	.byte	0x03, 0x5f
        /*00c6*/ 	.short	0x0101


	//----- nvinfo : EIATTR_VRC_CTA_INIT_COUNT
	.align		4
        /*00c8*/ 	.byte	0x02, 0x4a
	.zero		1
	.zero		1


	//----- nvinfo : EIATTR_EXIT_INSTR_OFFSETS
	.align		4
        /*00cc*/ 	.byte	0x04, 0x1c
        /*00ce*/ 	.short	(.L_91 - .L_90)


	//   ....[0]....
.L_90:
        /*00d0*/ 	.word	0x00000040


	//   ....[1]....
        /*00d4*/ 	.word	0x00001ff0


	//----- nvinfo : EIATTR_CRS_STACK_SIZE
	.align		4
.L_91:
        /*00d8*/ 	.byte	0x04, 0x1e
        /*00da*/ 	.short	(.L_93 - .L_92)
.L_92:
        /*00dc*/ 	.word	0x00000000


	//----- nvinfo : EIATTR_CBANK_PARAM_SIZE
	.align		4
.L_93:
        /*00e0*/ 	.byte	0x03, 0x19
        /*00e2*/ 	.short	0x0054


	//----- nvinfo : EIATTR_PARAM_CBANK
	.align		4
        /*00e4*/ 	.byte	0x04, 0x0a
        /*00e6*/ 	.short	(.L_95 - .L_94)
	.align		4
.L_94:
        /*00e8*/ 	.word	index@(.nv.constant0._Z30batchComputeGradientsOptimizedPfS_S_S_S_S_S_S_S_S_i)
        /*00ec*/ 	.short	0x0380
        /*00ee*/ 	.short	0x0054


	//----- nvinfo : EIATTR_SW_WAR
	.align		4
.L_95:
        /*00f0*/ 	.byte	0x04, 0x36
        /*00f2*/ 	.short	(.L_97 - .L_96)
.L_96:
        /*00f4*/ 	.word	0x00000008
.L_97:


//--------------------- .nv.info._Z26calculateBatchLossAccuracyPfS_S_Pii --------------------------
	.section	.nv.info._Z26calculateBatchLossAccuracyPfS_S_Pii,"",@"SHT_CUDA_INFO"
	.sectionflags	@""
	.align	4


	//----- nvinfo : EIATTR_CUDA_API_VERSION
	.align		4
        /*0000*/ 	.byte	0x04, 0x37
        /*0002*/ 	.short	(.L_99 - .L_98)
.L_98:
        /*0004*/ 	.word	0x00000082


	//----- nvinfo : EIATTR_KPARAM_INFO
	.align		4
.L_99:
        /*0008*/ 	.byte	0x04, 0x17
        /*000a*/ 	.short	(.L_101 - .L_100)
.L_100:
        /*000c*/ 	.word	0x00000000
        /*0010*/ 	.short	0x0004
        /*0012*/ 	.short	0x0020
        /*0014*/ 	.byte	0x00, 0xf0, 0x11, 0x00


	//----- nvinfo : EIATTR_KPARAM_INFO
	.align		4
.L_101:
        /*0018*/ 	.byte	0x04, 0x17
        /*001a*/ 	.short	(.L_103 - .L_102)
.L_102:
        /*001c*/ 	.word	0x00000000
        /*0020*/ 	.short	0x0003
        /*0022*/ 	.short	0x0018
        /*0024*/ 	.byte	0x00, 0xf5, 0x21, 0x00


	//----- nvinfo : EIATTR_KPARAM_INFO
	.align		4
.L_103:
        /*0028*/ 	.byte	0x04, 0x17
        /*002a*/ 	.short	(.L_105 - .L_104)
.L_104:
        /*002c*/ 	.word	0x00000000
        /*0030*/ 	.short	0x0002
        /*0032*/ 	.short	0x0010
        /*0034*/ 	.byte	0x00, 0xf5, 0x21, 0x00


	//----- nvinfo : EIATTR_KPARAM_INFO
	.align		4
.L_105:
        /*0038*/ 	.byte	0x04, 0x17
        /*003a*/ 	.short	(.L_107 - .L_106)
.L_106:
        /*003c*/ 	.word	0x00000000
        /*0040*/ 	.short	0x0001
        /*0042*/ 	.short	0x0008
        /*0044*/ 	.byte	0x00, 0xf5, 0x21, 0x00


	//----- nvinfo : EIATTR_KPARAM_INFO
	.align		4
.L_107:
        /*0048*/ 	.byte	0x04, 0x17
        /*004a*/ 	.short	(.L_109 - .L_108)
.L_108:
        /*004c*/ 	.word	0x00000000
        /*0050*/ 	.short	0x0000
        /*0052*/ 	.short	0x0000
        /*0054*/ 	.byte	0x00, 0xf5, 0x21, 0x00


	//----- nvinfo : EIATTR_SPARSE_MMA_MASK
	.align		4
.L_109:
        /*0058*/ 	.byte	0x03, 0x50
        /*005a*/ 	.short	0x0000


	//----- nvinfo : EIATTR_MAXREG_COUNT
	.align		4
        /*005c*/ 	.byte	0x03, 0x1b
        /*005e*/ 	.short	0x00ff


	//----- nvinfo : EIATTR_NUM_BARRIERS
	.align		4
        /*0060*/ 	.byte	0x02, 0x4c
        /*0062*/ 	.byte	0x01
	.zero		1


	//----- nvinfo : EIATTR_MERCURY_ISA_VERSION
	.align		4
        /*0064*/ 	.byte	0x03, 0x5f
        /*0066*/ 	.short	0x0101


	//----- nvinfo : EIATTR_VRC_CTA_INIT_COUNT
	.align		4
        /*0068*/ 	.byte	0x02, 0x4a
	.zero		1
	.zero		1


	//----- nvinfo : EIATTR_EXIT_INSTR_OFFSETS
	.align		4
        /*006c*/ 	.byte	0x04, 0x1c
        /*006e*/ 	.short	(.L_111 - .L_110)


	//   ....[0]....
.L_110:
        /*0070*/ 	.word	0x00001940


	//   ....[1]....
        /*0074*/ 	.word	0x000019e0


	//----- nvinfo : EIATTR_CRS_STACK_SIZE
	.align		4
.L_111:
        /*0078*/ 	.byte	0x04, 0x1e
        /*007a*/ 	.short	(.L_113 - .L_112)
.L_112:
        /*007c*/ 	.word	0x00000000


	//----- nvinfo : EIATTR_CBANK_PARAM_SIZE
	.align		4
.L_113:
        /*0080*/ 	.byte	0x03, 0x19
        /*0082*/ 	.short	0x0024


	//----- nvinfo : EIATTR_PARAM_CBANK
	.align		4
        /*0084*/ 	.byte	0x04, 0x0a
        /*0086*/ 	.short	(.L_115 - .L_114)
	.align		4
.L_114:
        /*0088*/ 	.word	index@(.nv.constant0._Z26calculateBatchLossAccuracyPfS_S_Pii)
        /*008c*/ 	.short	0x0380
        /*008e*/ 	.short	0x0024


	//----- nvinfo : EIATTR_SW_WAR
	.align		4
.L_115:
        /*0090*/ 	.byte	0x04, 0x36
        /*0092*/ 	.short	(.L_117 - .L_116)
.L_116:
        /*0094*/ 	.word	0x00000008
.L_117:


//--------------------- .nv.info._Z23batchSoftmaxSmallKernelPfii --------------------------
	.section	.nv.info._Z23batchSoftmaxSmallKernelPfii,"",@"SHT_CUDA_INFO"
	.sectionflags	@""
	.align	4


	//----- nvinfo : EIATTR_CUDA_API_VERSION
	.align		4
        /*0000*/ 	.byte	0x04, 0x37
        /*0002*/ 	.short	(.L_119 - .L_118)
.L_118:
        /*0004*/ 	.word	0x00000082


	//----- nvinfo : EIATTR_KPARAM_INFO
	.align		4
.L_119:
        /*0008*/ 	.byte	0x04, 0x17
        /*000a*/ 	.short	(.L_121 - .L_120)
.L_120:
        /*000c*/ 	.word	0x00000000
        /*0010*/ 	.short	0x0002
        /*0012*/ 	.short	0x000c
        /*0014*/ 	.byte	0x00, 0xf0, 0x11, 0x00


	//----- nvinfo : EIATTR_KPARAM_INFO
	.align		4
.L_121:
        /*0018*/ 	.byte	0x04, 0x17
        /*001a*/ 	.short	(.L_123 - .L_122)
.L_122:
        /*001c*/ 	.word	0x00000000
        /*0020*/ 	.short	0x0001
        /*0022*/ 	.short	0x0008
        /*0024*/ 	.byte	0x00, 0xf0, 0x11, 0x00


	//----- nvinfo : EIATTR_KPARAM_INFO
	.align		4
.L_123:
        /*0028*/ 	.byte	0x04, 0x17
        /*002a*/ 	.short	(.L_125 - .L_124)
.L_124:
        /*002c*/ 	.word	0x00000000
        /*0030*/ 	.short	0x0000
        /*0032*/ 	.short	0x0000
        /*0034*/ 	.byte	0x00, 0xf5, 0x21, 0x00


	//----- nvinfo : EIATTR_SPARSE_MMA_MASK
	.align		4
.L_125:
        /*0038*/ 	.byte	0x03, 0x50
        /*003a*/ 	.short	0x0000


	//----- nvinfo : EIATTR_MAXREG_COUNT
	.align		4
        /*003c*/ 	.byte	0x03, 0x1b
        /*003e*/ 	.short	0x00ff


	//----- nvinfo : EIATTR_NUM_BARRIERS
	.align		4
        /*0040*/ 	.byte	0x02, 0x4c
        /*0042*/ 	.byte	0x01
	.zero		1


	//----- nvinfo : EIATTR_MERCURY_ISA_VERSION
	.align		4
        /*0044*/ 	.byte	0x03, 0x5f
        /*0046*/ 	.short	0x0101


	//----- nvinfo : EIATTR_UNUSED_LOAD_BYTE_OFFSET
	.align		4
        /*0048*/ 	.byte	0x04, 0x44
        /*004a*/ 	.short	(.L_127 - .L_126)


	//   ....[0]....
.L_126:
        /*004c*/ 	.word	0x00000280
        /*0050*/ 	.word	0x0000fff0


	//----- nvinfo : EIATTR_VRC_CTA_INIT_COUNT
	.align		4
.L_127:
        /*0054*/ 	.byte	0x02, 0x4a
	.zero		1
	.zero		1


	//----- nvinfo : EIATTR_EXIT_INSTR_OFFSETS
	.align		4
        /*0058*/ 	.byte	0x04, 0x1c
        /*005a*/ 	.short	(.L_129 - .L_128)


	//   ....[0]....
.L_128:
        /*005c*/ 	.word	0x00000040


	//   ....[1]....
        /*0060*/ 	.word	0x00000c90


	//   ....[2]....
        /*0064*/ 	.word	0x00000da0


	//----- nvinfo : EIATTR_CRS_STACK_SIZE
	.align		4
.L_129:
        /*0068*/ 	.byte	0x04, 0x1e
        /*006a*/ 	.short	(.L_131 - .L_130)
.L_130:
        /*006c*/ 	.word	0x00000000


	//----- nvinfo : EIATTR_CBANK_PARAM_SIZE
	.align		4
.L_131:
        /*0070*/ 	.byte	0x03, 0x19
        /*0072*/ 	.short	0x0010


	//----- nvinfo : EIATTR_PARAM_CBANK
	.align		4
        /*0074*/ 	.byte	0x04, 0x0a
        /*0076*/ 	.short	(.L_133 - .L_132)
	.align		4
.L_132:
        /*0078*/ 	.word	index@(.nv.constant0._Z23batchSoftmaxSmallKernelPfii)
        /*007c*/ 	.short	0x0380
        /*007e*/ 	.short	0x0010


	//----- nvinfo : EIATTR_SW_WAR
	.align		4
.L_133:
        /*0080*/ 	.byte	0x04, 0x36
        /*0082*/ 	.short	(.L_135 - .L_134)
.L_134:
        /*0084*/ 	.word	0x00000008
.L_135:


//--------------------- .nv.info._Z13batchFCKernelPfS_S_S_iii --------------------------
	.section	.nv.info._Z13batchFCKernelPfS_S_S_iii,"",@"SHT_CUDA_INFO"
	.sectionflags	@""
	.align	4


	//----- nvinfo : EIATTR_CUDA_API_VERSION
	.align		4
        /*0000*/ 	.byte	0x04, 0x37
        /*0002*/ 	.short	(.L_137 - .L_136)
.L_136:
        /*0004*/ 	.word	0x00000082


	//----- nvinfo : EIATTR_KPARAM_INFO
	.align		4
.L_137:
        /*0008*/ 	.byte	0x04, 0x17
        /*000a*/ 	.short	(.L_139 - .L_138)
.L_138:
        /*000c*/ 	.word	0x00000000
        /*0010*/ 	.short	0x0006
        /*0012*/ 	.short	0x0028
        /*0014*/ 	.byte	0x00, 0xf0, 0x11, 0x00


	//----- nvinfo : EIATTR_KPARAM_INFO
	.align		4
.L_139:
        /*0018*/ 	.byte	0x04, 0x17
        /*001a*/ 	.short	(.L_141 - .L_140)
.L_140:
        /*001c*/ 	.word	0x00000000
        /*0020*/ 	.short	0x0005
        /*0022*/ 	.short	0x0024
        /*0024*/ 	.byte	0x00, 0xf0, 0x11, 0x00


	//----- nvinfo : EIATTR_KPARAM_INFO
	.align		4
.L_141:
        /*0028*/ 	.byte	0x04, 0x17
        /*002a*/ 	.short	(.L_143 - .L_142)
.L_142:
        /*002c*/ 	.word	0x00000000
        /*0030*/ 	.short	0x0004
        /*0032*/ 	.short	0x0020
        /*0034*/ 	.byte	0x00, 0xf0, 0x11, 0x00


	//----- nvinfo : EIATTR_KPARAM_INFO
	.align		4
.L_143:
        /*0038*/ 	.byte	0x04, 0x17
        /*003a*/ 	.short	(.L_145 - .L_144)
.L_144:
        /*003c*/ 	.word	0x00000000
        /*0040*/ 	.short	0x0003
        /*0042*/ 	.short	0x0018
        /*0044*/ 	.byte	0x00, 0xf5, 0x21, 0x00


	//----- nvinfo : EIATTR_KPARAM_INFO
	.align		4
.L_145:
        /*0048*/ 	.byte	0x04, 0x17
        /*004a*/ 	.short	(.L_147 - .L_146)
.L_146:
        /*004c*/ 	.word	0x00000000
        /*0050*/ 	.short	0x0002
        /*0052*/ 	.short	0x0010
        /*0054*/ 	.byte	0x00, 0xf5, 0x21, 0x00


	//----- nvinfo : EIATTR_KPARAM_INFO
	.align		4
.L_147:
        /*0058*/ 	.byte	0x04, 0x17
        /*005a*/ 	.short	(.L_149 - .L_148)
.L_148:
        /*005c*/ 	.word	0x00000000
        /*0060*/ 	.short	0x0001
        /*0062*/ 	.short	0x0008
        /*0064*/ 	.byte	0x00, 0xf5, 0x21, 0x00


	//----- nvinfo : EIATTR_KPARAM_INFO
	.align		4
.L_149:
        /*0068*/ 	.byte	0x04, 0x17
        /*006a*/ 	.short	(.L_151 - .L_150)
.L_150:
        /*006c*/ 	.word	0x00000000
        /*0070*/ 	.short	0x0000
        /*0072*/ 	.short	0x0000
        /*0074*/ 	.byte	0x00, 0xf5, 0x21, 0x00


	//----- nvinfo : EIATTR_SPARSE_MMA_MASK
	.align		4
.L_151:
        /*0078*/ 	.byte	0x03, 0x50
        /*007a*/ 	.short	0x0000


	//----- nvinfo : EIATTR_MAXREG_COUNT
	.align		4
        /*007c*/ 	.byte	0x03, 0x1b
        /*007e*/ 	.short	0x00ff


	//----- nvinfo : EIATTR_MERCURY_ISA_VERSION
	.align		4
        /*0080*/ 	.byte	0x03, 0x5f
        /*0082*/ 	.short	0x0101


	//----- nvinfo : EIATTR_VRC_CTA_INIT_COUNT
	.align		4
        /*0084*/ 	.byte	0x02, 0x4a
	.zero		1
	.zero		1


	//----- nvinfo : EIATTR_EXIT_INSTR_OFFSETS
	.align		4
        /*0088*/ 	.byte	0x04, 0x1c
        /*008a*/ 	.short	(.L_153 - .L_152)


	//   ....[0]....
.L_152:
        /*008c*/ 	.word	0x000000a0


	//   ....[1]....
        /*0090*/ 	.word	0x00000c50


	//----- nvinfo : EIATTR_CBANK_PARAM_SIZE
	.align		4
.L_153:
        /*0094*/ 	.byte	0x03, 0x19
        /*0096*/ 	.short	0x002c


	//----- nvinfo : EIATTR_PARAM_CBANK
	.align		4
        /*0098*/ 	.byte	0x04, 0x0a
        /*009a*/ 	.short	(.L_155 - .L_154)
	.align		4
.L_154:
        /*009c*/ 	.word	index@(.nv.constant0._Z13batchFCKernelPfS_S_S_iii)
        /*00a0*/ 	.short	0x0380
        /*00a2*/ 	.short	0x002c


	//----- nvinfo : EIATTR_SW_WAR
	.align		4
.L_155:
        /*00a4*/ 	.byte	0x04, 0x36
        /*00a6*/ 	.short	(.L_157 - .L_156)
.L_156:
        /*00a8*/ 	.word	0x00000008
.L_157:


//--------------------- .nv.info._Z17batchFCReluKernelPfS_S_S_iii --------------------------
	.section	.nv.info._Z17batchFCReluKernelPfS_S_S_iii,"",@"SHT_CUDA_INFO"
	.sectionflags	@""
	.align	4


	//----- nvinfo : EIATTR_CUDA_API_VERSION
	.align		4
        /*0000*/ 	.byte	0x04, 0x37
        /*0002*/ 	.short	(.L_159 - .L_158)
.L_158:
        /*0004*/ 	.word	0x00000082


	//----- nvinfo : EIATTR_KPARAM_INFO
	.align		4
.L_159:
        /*0008*/ 	.byte	0x04, 0x17
        /*000a*/ 	.short	(.L_161 - .L_160)
.L_160:
        /*000c*/ 	.word	0x00000000
        /*0010*/ 	.short	0x0006
        /*0012*/ 	.short	0x0028
        /*0014*/ 	.byte	0x00, 0xf0, 0x11, 0x00


	//----- nvinfo : EIATTR_KPARAM_INFO
	.align		4
.L_161:
        /*0018*/ 	.byte	0x04, 0x17
        /*001a*/ 	.short	(.L_163 - .L_162)
.L_162:
        /*001c*/ 	.word	0x00000000
        /*0020*/ 	.short	0x0005
        /*0022*/ 	.short	0x0024
        /*0024*/ 	.byte	0x00, 0xf0, 0x11, 0x00


	//----- nvinfo : EIATTR_KPARAM_INFO
	.align		4
.L_163:
        /*0028*/ 	.byte	0x04, 0x17
        /*002a*/ 	.short	(.L_165 - .L_164)
.L_164:
        /*002c*/ 	.word	0x00000000
        /*0030*/ 	.short	0x0004
        /*0032*/ 	.short	0x0020
        /*0034*/ 	.byte	0x00, 0xf0, 0x11, 0x00


	//----- nvinfo : EIATTR_KPARAM_INFO
	.align		4
.L_165:
        /*0038*/ 	.byte	0x04, 0x17
        /*003a*/ 	.short	(.L_167 - .L_166)
.L_166:
        /*003c*/ 	.word	0x00000000
        /*0040*/ 	.short	0x0003
        /*0042*/ 	.short	0x0018
        /*0044*/ 	.byte	0x00, 0xf5, 0x21, 0x00


	//----- nvinfo : EIATTR_KPARAM_INFO
	.align		4
.L_167:
        /*0048*/ 	.byte	0x04, 0x17
        /*004a*/ 	.short	(.L_169 - .L_168)
.L_168:
        /*004c*/ 	.word	0x00000000
        /*0050*/ 	.short	0x0002
        /*0052*/ 	.short	0x0010
        /*0054*/ 	.byte	0x00, 0xf5, 0x21, 0x00


	//----- nvinfo : EIATTR_KPARAM_INFO
	.align		4
.L_169:
        /*0058*/ 	.byte	0x04, 0x17
        /*005a*/ 	.short	(.L_171 - .L_170)
.L_170:
        /*005c*/ 	.word	0x00000000
        /*0060*/ 	.short	0x0001
        /*0062*/ 	.short	0x0008
        /*0064*/ 	.byte	0x00, 0xf5, 0x21, 0x00


	//----- nvinfo : EIATTR_KPARAM_INFO
	.align		4
.L_171:
        /*0068*/ 	.byte	0x04, 0x17
        /*006a*/ 	.short	(.L_173 - .L_172)
.L_172:
        /*006c*/ 	.word	0x00000000
        /*0070*/ 	.short	0x0000
        /*0072*/ 	.short	0x0000
        /*0074*/ 	.byte	0x00, 0xf5, 0x21, 0x00


	//----- nvinfo : EIATTR_SPARSE_MMA_MASK
	.align		4
.L_173:
        /*0078*/ 	.byte	0x03, 0x50
        /*007a*/ 	.short	0x0000


	//----- nvinfo : EIATTR_MAXREG_COUNT
	.align		4
        /*007c*/ 	.byte	0x03, 0x1b
        /*007e*/ 	.short	0x00ff


	//----- nvinfo : EIATTR_MERCURY_ISA_VERSION
	.align		4
        /*0080*/ 	.byte	0x03, 0x5f
        /*0082*/ 	.short	0x0101


	//----- nvinfo : EIATTR_VRC_CTA_INIT_COUNT
	.align		4
        /*0084*/ 	.byte	0x02, 0x4a
	.zero		1
	.zero		1


	//----- nvinfo : EIATTR_EXIT_INSTR_OFFSETS
	.align		4
        /*0088*/ 	.byte	0x04, 0x1c
        /*008a*/ 	.short	(.L_175 - .L_174)


	//   ....[0]....
.L_174:
        /*008c*/ 	.word	0x000000a0


	//   ....[1]....
        /*0090*/ 	.word	0x00000c60


	//----- nvinfo : EIATTR_CBANK_PARAM_SIZE
	.align		4
.L_175:
        /*0094*/ 	.byte	0x03, 0x19
        /*0096*/ 	.short	0x002c


	//----- nvinfo : EIATTR_PARAM_CBANK
	.align		4
        /*0098*/ 	.byte	0x04, 0x0a
        /*009a*/ 	.short	(.L_177 - .L_176)
	.align		4
.L_176:
        /*009c*/ 	.word	index@(.nv.constant0._Z17batchFCReluKernelPfS_S_S_iii)
        /*00a0*/ 	.short	0x0380
        /*00a2*/ 	.short	0x002c


	//----- nvinfo : EIATTR_SW_WAR
	.align		4
.L_177:
        /*00a4*/ 	.byte	0x04, 0x36
        /*00a6*/ 	.short	(.L_179 - .L_178)
.L_178:
        /*00a8*/ 	.word	0x00000008
.L_179:


//--------------------- .nv.callgraph             --------------------------
	.section	.nv.callgraph,"",@"SHT_CUDA_CALLGRAPH"
	.align	4
	.sectionentsize	8
	.align		4
        /*0000*/ 	.word	0x00000000
	.align		4
        /*0004*/ 	.word	0xffffffff
	.align		4
        /*0008*/ 	.word	0x00000000
	.align		4
        /*000c*/ 	.word	0xfffffffe
	.align		4
        /*0010*/ 	.word	0x00000000
	.align		4
        /*0014*/ 	.word	0xfffffffd
	.align		4
        /*0018*/ 	.word	0x00000000
	.align		4
        /*001c*/ 	.word	0xfffffffc


//--------------------- .text._Z30batchUpdateParametersOptimizedPfS_S_S_iifi --------------------------
	.section	.text._Z30batchUpdateParametersOptimizedPfS_S_S_iifi,"ax",@progbits
	.align	128
        .global         _Z30batchUpdateParametersOptimizedPfS_S_S_iifi
        .type           _Z30batchUpdateParametersOptimizedPfS_S_S_iifi,@function
        .size           _Z30batchUpdateParametersOptimizedPfS_S_S_iifi,(.L_x_110 - _Z30batchUpdateParametersOptimizedPfS_S_S_iifi)
        .other          _Z30batchUpdateParametersOptimizedPfS_S_S_iifi,@"STO_CUDA_ENTRY STV_DEFAULT"
_Z30batchUpdateParametersOptimizedPfS_S_S_iifi:
.text._Z30batchUpdateParametersOptimizedPfS_S_S_iifi:
[----:B------:R-:W-:Y:S01]  /*0000*/  LDC R1, c[0x0][0x37c] ;  /* 0x0000df00ff017b82 */ /* 0x000fe20000000800 */
[----:B------:R-:W0:Y:S07]  /*0010*/  S2R R4, SR_TID.X ;  /* 0x0000000000047919 */ /* 0x000e2e0000002100 */
[----:B------:R-:W0:Y:S01]  /*0020*/  S2UR UR8, SR_CTAID.X ;  /* 0x00000000000879c3 */ /* 0x000e220000002500 */
[----:B------:R-:W1:Y:S01]  /*0030*/  LDCU.64 UR4, c[0x0][0x3a0] ;  /* 0x00007400ff0477ac */ /* 0x000e620008000a00 */
[----:B------:R-:W-:Y:S01]  /*0040*/  BSSY.RECONVERGENT B0, `(.L_x_0) ;  /* 0x0000025000007945 */ /* 0x000fe20003800200 */
[----:B------:R-:W2:Y:S05]  /*0050*/  LDCU.64 UR6, c[0x0][0x358] ;  /* 0x00006b00ff0677ac */ /* 0x000eaa0008000a00 */
[----:B------:R-:W0:Y:S08]  /*0060*/  LDC R5, c[0x0][0x360] ;  /* 0x0000d800ff057b82 */ /* 0x000e300000000800 */
[----:B------:R-:W3:Y:S01]  /*0070*/  LDC R0, c[0x0][0x3a8] ;  /* 0x0000ea00ff007b82 */ /* 0x000ee20000000800 */
[----:B-1----:R-:W-:Y:S01]  /*0080*/  UIMAD UR4, UR5, UR4, URZ ;  /* 0x00000004050472a4 */ /* 0x002fe2000f8e02ff */
[----:B0-----:R-:W-:-:S05]  /*0090*/  IMAD R4, R5, UR8, R4 ;  /* 0x0000000805047c24 */ /* 0x001fca000f8e0204 */
[----:B------:R-:W-:-:S13]  /*00a0*/  ISETP.GE.AND P0, PT, R4, UR4, PT ;  /* 0x0000000404007c0c */ /* 0x000fda000bf06270 */
[----:B--23--:R-:W-:Y:S05]  /*00b0*/  @P0 BRA `(.L_x_1) ;  /* 0x0000000000740947 */ /* 0x00cfea0003800000 */
[----:B------:R-:W0:Y:S02]  /*00c0*/  LDCU.64 UR8, c[0x0][0x3a8] ;  /* 0x00007500ff0877ac */ /* 0x000e240008000a00 */
[----:B0-----:R-:W-:Y:S01]  /*00d0*/  I2FP.F32.S32 R3, UR9 ;  /* 0x0000000900037c45 */ /* 0x001fe20008201400 */
[----:B------:R-:W-:-:S03]  /*00e0*/  IMAD.U32 R8, RZ, RZ, UR8 ;  /* 0x00000008ff087e24 */ /* 0x000fc6000f8e00ff */
[----:B------:R-:W0:Y:S08]  /*00f0*/  MUFU.RCP R2, R3 ;  /* 0x0000000300027308 */ /* 0x000e300000001000 */
[----:B------:R-:W1:Y:S01]  /*0100*/  FCHK P0, R8, R3 ;  /* 0x0000000308007302 */ /* 0x000e620000000000 */
[----:B0-----:R-:W-:-:S04]  /*0110*/  FFMA R7, -R3, R2, 1 ;  /* 0x3f80000003077423 */ /* 0x001fc80000000102 */
[----:B------:R-:W-:-:S04]  /*0120*/  FFMA R2, R2, R7, R2 ;  /* 0x0000000702027223 */ /* 0x000fc80000000002 */
[----:B------:R-:W-:-:S04]  /*0130*/  FFMA R6, R2, UR8, RZ ;  /* 0x0000000802067c23 */ /* 0x000fc800080000ff */
[----:B------:R-:W-:-:S04]  /*0140*/  FFMA R7, -R3, R6, UR8 ;  /* 0x0000000803077e23 */ /* 0x000fc80008000106 */
[----:B------:R-:W-:Y:S01]  /*0150*/  FFMA R12, R2, R7, R6 ;  /* 0x00000007020c7223 */ /* 0x000fe20000000006 */
[----:B-1----:R-:W-:Y:S06]  /*0160*/  @!P0 BRA `(.L_x_2) ;  /* 0x00000000000c8947 */ /* 0x002fec0003800000 */
[----:B------:R-:W-:-:S07]  /*0170*/  MOV R6, 0x190 ;  /* 0x0000019000067802 */ /* 0x000fce0000000f00 */
[----:B------:R-:W-:Y:S05]  /*0180*/  CALL.REL.NOINC `($__internal_0_$__cuda_sm3x_div_rn_noftz_f32_slowpath) ;  /* 0x0000000000b07944 */ /* 0x000fea0003c00000 */
[----:B------:R-:W-:-:S07]  /*0190*/  IMAD.MOV.U32 R12, RZ, RZ, R2 ;  /* 0x000000ffff0c7224 */ /* 0x000fce00078e0002 */
.L_x_2:
[----:B------:R-:W0:Y:S01]  /*01a0*/  LDC.64 R8, c[0x0][0x390] ;  /* 0x0000e400ff087b82 */ /* 0x000e220000000a00 */
[----:B------:R-:W1:Y:S01]  /*01b0*/  LDCU UR5, c[0x0][0x370] ;  /* 0x00006e00ff0577ac */ /* 0x000e620008000800 */
[----:B------:R-:W-:-:S06]  /*01c0*/  IMAD.MOV.U32 R13, RZ, RZ, R4 ;  /* 0x000000ffff0d7224 */ /* 0x000fcc00078e0004 */
[----:B------:R-:W2:Y:S01]  /*01d0*/  LDC.64 R10, c[0x0][0x380] ;  /* 0x0000e000ff0a7b82 */ /* 0x000ea20000000a00 */
[----:B-1----:R-:W-:-:S07]  /*01e0*/  IMAD R5, R5, UR5, RZ ;  /* 0x0000000505057c24 */ /* 0x002fce000f8e02ff */
.L_x_3:
[----:B01----:R-:W-:-:S04]  /*01f0*/  IMAD.WIDE R2, R13, 0x4, R8 ;  /* 0x000000040d027825 */ /* 0x003fc800078e0208 */
[----:B--2---:R-:W-:Y:S01]  /*0200*/  IMAD.WIDE R6, R13, 0x4, R10 ;  /* 0x000000040d067825 */ /* 0x004fe200078e020a */
[----:B------:R-:W2:Y:S04]  /*0210*/  LDG.E R15, desc[UR6][R2.64] ;  /* 0x00000006020f7981 */ /* 0x000ea8000c1e1900 */
[----:B------:R-:W2:Y:S01]  /*0220*/  LDG.E R14, desc[UR6][R6.64] ;  /* 0x00000006060e7981 */ /* 0x000ea2000c1e1900 */
[----:B------:R-:W-:-:S05]  /*0230*/  IMAD.IADD R13, R5, 0x1, R13 ;  /* 0x00000001050d7824 */ /* 0x000fca00078e020d */
[----:B------:R-:W-:Y:S01]  /*0240*/  ISETP.GE.AND P0, PT, R13, UR4, PT ;  /* 0x000000040d007c0c */ /* 0x000fe2000bf06270 */
[----:B--2---:R-:W-:-:S05]  /*0250*/  FFMA R15, R15, -R12, R14 ;  /* 0x8000000c0f0f7223 */ /* 0x004fca000000000e */
[----:B------:R1:W-:Y:S04]  /*0260*/  STG.E desc[UR6][R6.64], R15 ;  /* 0x0000000f06007986 */ /* 0x0003e8000c101906 */
[----:B------:R1:W-:Y:S03]  /*0270*/  STG.E desc[UR6][R2.64], RZ ;  /* 0x000000ff02007986 */ /* 0x0003e6000c101906 */
[----:B------:R-:W-:Y:S05]  /*0280*/  @!P0 BRA `(.L_x_3) ;  /* 0xfffffffc00d88947 */ /* 0x000fea000383ffff */
.L_x_1:
[----:B------:R-:W-:Y:S05]  /*0290*/  BSYNC.RECONVERGENT B0 ;  /* 0x0000000000007941 */ /* 0x000fea0003800200 */
.L_x_0:
[----:B------:R-:W0:Y:S02]  /*02a0*/  LDCU UR5, c[0x0][0x3a0] ;  /* 0x00007400ff0577ac */ /* 0x000e240008000800 */
[----:B0-----:R-:W-:-:S13]  /*02b0*/  ISETP.GE.AND P0, PT, R4, UR5, PT ;  /* 0x0000000504007c0c */ /* 0x001fda000bf06270 */
[----:B------:R-:W-:Y:S05]  /*02c0*/  @P0 EXIT ;  /* 0x000000000000094d */ /* 0x000fea0003800000 */
[----:B------:R-:W1:Y:S02]  /*02d0*/  LDCU.64 UR4, c[0x0][0x3a8] ;  /* 0x00007500ff0477ac */ /* 0x000e640008000a00 */
[----:B-1----:R-:W-:Y:S01]  /*02e0*/  I2FP.F32.S32 R3, UR5 ;  /* 0x0000000500037c45 */ /* 0x002fe20008201400 */
        /* <DEDUP_REMOVED lines=12> */
.L_x_4:
[----:B------:R-:W0:Y:S08]  /*03b0*/  LDC.64 R2, c[0x0][0x398] ;  /* 0x0000e600ff027b82 */ /* 0x000e300000000a00 */
[----:B------:R-:W1:Y:S01]  /*03c0*/  LDC.64 R6, c[0x0][0x388] ;  /* 0x0000e200ff067b82 */ /* 0x000e620000000a00 */
[----:B0-----:R-:W-:-:S04]  /*03d0*/  IMAD.WIDE R2, R4, 0x4, R2 ;  /* 0x0000000404027825 */ /* 0x001fc800078e0202 */
[----:B-1----:R-:W-:Y:S02]  /*03e0*/  IMAD.WIDE R4, R4, 0x4, R6 ;  /* 0x0000000404047825 */ /* 0x002fe400078e0206 */
[----:B------:R-:W2:Y:S04]  /*03f0*/  LDG.E R7, desc[UR6][R2.64] ;  /* 0x0000000602077981 */ /* 0x000ea8000c1e1900 */
[----:B------:R-:W2:Y:S02]  /*0400*/  LDG.E R0, desc[UR6][R4.64] ;  /* 0x0000000604007981 */ /* 0x000ea4000c1e1900 */
[----:B--2---:R-:W-:-:S05]  /*0410*/  FFMA R7, R7, -R8, R0 ;  /* 0x8000000807077223 */ /* 0x004fca0000000000 */
[----:B------:R-:W-:Y:S04]  /*0420*/  STG.E desc[UR6][R4.64], R7 ;  /* 0x0000000704007986 */ /* 0x000fe8000c101906 */
[----:B------:R-:W-:Y:S01]  /*0430*/  STG.E desc[UR6][R2.64], RZ ;  /* 0x000000ff02007986 */ /* 0x000fe2000c101906 */
[----:B------:R-:W-:Y:S05]  /*0440*/  EXIT ;  /* 0x000000000000794d */ /* 0x000fea0003800000 */
        .weak           $__internal_0_$__cuda_sm3x_div_rn_noftz_f32_slowpath
        .type           $__internal_0_$__cuda_sm3x_div_rn_noftz_f32_slowpath,@function
        .size           $__internal_0_$__cuda_sm3x_div_rn_noftz_f32_slowpath,(.L_x_110 - $__internal_0_$__cuda_sm3x_div_rn_noftz_f32_slowpath)
$__internal_0_$__cuda_sm3x_div_rn_noftz_f32_slowpath:
[----:B------:R-:W-:Y:S01]  /*0450*/  SHF.R.U32.HI R7, RZ, 0x17, R3 ;  /* 0x00000017ff077819 */ /* 0x000fe20000011603 */
[----:B------:R-:W-:Y:S01]  /*0460*/  BSSY.RECONVERGENT B1, `(.L_x_5) ;  /* 0x0000063000017945 */ /* 0x000fe20003800200 */
[--C-:B------:R-:W-:Y:S02]  /*0470*/  SHF.R.U32.HI R2, RZ, 0x17, R0.reuse ;  /* 0x00000017ff027819 */ /* 0x100fe40000011600 */
[----:B------:R-:W-:Y:S01]  /*0480*/  LOP3.LUT R13, R7, 0xff, RZ, 0xc0, !PT ;  /* 0x000000ff070d7812 */ /* 0x000fe200078ec0ff */
[----:B------:R-:W-:Y:S01]  /*0490*/  IMAD.MOV.U32 R7, RZ, RZ, R0 ;  /* 0x000000ffff077224 */ /* 0x000fe200078e0000 */
[----:B------:R-:W-:-:S03]  /*04a0*/  LOP3.LUT R2, R2, 0xff, RZ, 0xc0, !PT ;  /* 0x000000ff02027812 */ /* 0x000fc600078ec0ff */
[----:B------:R-:W-:Y:S02]  /*04b0*/  VIADD R10, R13, 0xffffffff ;  /* 0xffffffff0d0a7836 */ /* 0x000fe40000000000 */
[----:B------:R-:W-:-:S03]  /*04c0*/  VIADD R9, R2, 0xffffffff ;  /* 0xffffffff02097836 */ /* 0x000fc60000000000 */
[----:B------:R-:W-:-:S04]  /*04d0*/  ISETP.GT.U32.AND P0, PT, R10, 0xfd, PT ;  /* 0x000000fd0a00780c */ /* 0x000fc80003f04070 */
[----:B------:R-:W-:-:S13]  /*04e0*/  ISETP.GT.U32.OR P0, PT, R9, 0xfd, P0 ;  /* 0x000000fd0900780c */ /* 0x000fda0000704470 */
[----:B------:R-:W-:Y:S01]  /*04f0*/  @!P0 IMAD.MOV.U32 R8, RZ, RZ, RZ ;  /* 0x000000ffff088224 */ /* 0x000fe200078e00ff */
[----:B------:R-:W-:Y:S06]  /*0500*/  @!P0 BRA `(.L_x_6) ;  /* 0x00000000005c8947 */ /* 0x000fec0003800000 */
[----:B------:R-:W-:Y:S02]  /*0510*/  FSETP.GTU.FTZ.AND P0, PT, |R0|, +INF , PT ;  /* 0x7f8000000000780b */ /* 0x000fe40003f1c200 */
[----:B------:R-:W-:-:S04]  /*0520*/  FSETP.GTU.FTZ.AND P1, PT, |R3|, +INF , PT ;  /* 0x7f8000000300780b */ /* 0x000fc80003f3c200 */
[----:B------:R-:W-:-:S13]  /*0530*/  PLOP3.LUT P0, PT, P0, P1, PT, 0xf8, 0x8f ;  /* 0x00000000008f781c */ /* 0x000fda0000703f70 */
[----:B------:R-:W-:Y:S05]  /*0540*/  @P0 BRA `(.L_x_7) ;  /* 0x00000004004c0947 */ /* 0x000fea0003800000 */
[----:B------:R-:W-:-:S13]  /*0550*/  LOP3.LUT P0, RZ, R3, 0x7fffffff, R7, 0xc8, !PT ;  /* 0x7fffffff03ff7812 */ /* 0x000fda000780c807 */
[----:B------:R-:W-:Y:S05]  /*0560*/  @!P0 BRA `(.L_x_8) ;  /* 0x00000004003c8947 */ /* 0x000fea0003800000 */
[C---:B------:R-:W-:Y:S02]  /*0570*/  FSETP.NEU.FTZ.AND P2, PT, |R0|.reuse, +INF , PT ;  /* 0x7f8000000000780b */ /* 0x040fe40003f5d200 */
[----:B------:R-:W-:Y:S02]  /*0580*/  FSETP.NEU.FTZ.AND P1, PT, |R3|, +INF , PT ;  /* 0x7f8000000300780b */ /* 0x000fe40003f3d200 */
[----:B------:R-:W-:-:S11]  /*0590*/  FSETP.NEU.FTZ.AND P0, PT, |R0|, +INF , PT ;  /* 0x7f8000000000780b */ /* 0x000fd60003f1d200 */
[----:B------:R-:W-:Y:S05]  /*05a0*/  @!P1 BRA !P2, `(.L_x_8) ;  /* 0x00000004002c9947 */ /* 0x000fea0005000000 */
[----:B------:R-:W-:-:S04]  /*05b0*/  LOP3.LUT P2, RZ, R7, 0x7fffffff, RZ, 0xc0, !PT ;  /* 0x7fffffff07ff7812 */ /* 0x000fc8000784c0ff */
[----:B------:R-:W-:-:S13]  /*05c0*/  PLOP3.LUT P1, PT, P1, P2, PT, 0x2f, 0xf2 ;  /* 0x0000000000f2781c */ /* 0x000fda0000f24577 */
[----:B------:R-:W-:Y:S05]  /*05d0*/  @P1 BRA `(.L_x_9) ;  /* 0x0000000400181947 */ /* 0x000fea0003800000 */
[----:B------:R-:W-:-:S04]  /*05e0*/  LOP3.LUT P1, RZ, R3, 0x7fffffff, RZ, 0xc0, !PT ;  /* 0x7fffffff03ff7812 */ /* 0x000fc8000782c0ff */
[----:B------:R-:W-:-:S13]  /*05f0*/  PLOP3.LUT P0, PT, P0, P1, PT, 0x2f, 0xf2 ;  /* 0x0000000000f2781c */ /* 0x000fda0000702577 */
[----:B------:R-:W-:Y:S05]  /*0600*/  @P0 BRA `(.L_x_10) ;  /* 0x0000000400000947 */ /* 0x000fea0003800000 */
[----:B------:R-:W-:Y:S02]  /*0610*/  ISETP.GE.AND P0, PT, R9, RZ, PT ;  /* 0x000000ff0900720c */ /* 0x000fe40003f06270 */
[----:B------:R-:W-:-:S11]  /*0620*/  ISETP.GE.AND P1, PT, R10, RZ, PT ;  /* 0x000000ff0a00720c */ /* 0x000fd60003f26270 */
[----:B------:R-:W-:Y:S01]  /*0630*/  @P0 IMAD.MOV.U32 R8, RZ, RZ, RZ ;  /* 0x000000ffff080224 */ /* 0x000fe200078e00ff */
[----:B------:R-:W-:Y:S01]  /*0640*/  @!P0 MOV R8, 0xffffffc0 ;  /* 0xffffffc000088802 */ /* 0x000fe20000000f00 */
[----:B------:R-:W-:Y:S01]  /*0650*/  @!P1 FFMA R3, R3, 1.84467440737095516160e+19, RZ ;  /* 0x5f80000003039823 */ /* 0x000fe200000000ff */
[----:B------:R-:W-:-:S03]  /*0660*/  @!P0 FFMA R7, R0, 1.84467440737095516160e+19, RZ ;  /* 0x5f80000000078823 */ /* 0x000fc600000000ff */
[----:B------:R-:W-:-:S07]  /*0670*/  @!P1 VIADD R8, R8, 0x40 ;  /* 0x0000004008089836 */ /* 0x000fce0000000000 */
.L_x_6:
[----:B------:R-:W-:Y:S01]  /*0680*/  LEA R10, R13, 0xc0800000, 0x17 ;  /* 0xc08000000d0a7811 */ /* 0x000fe200078eb8ff */
[----:B------:R-:W-:Y:S04]  /*0690*/  BSSY.RECONVERGENT B2, `(.L_x_11) ;  /* 0x0000036000027945 */ /* 0x000fe80003800200 */
[----:B------:R-:W-:Y:S02]  /*06a0*/  IMAD.IADD R3, R3, 0x1, -R10 ;  /* 0x0000000103037824 */ /* 0x000fe400078e0a0a */
[----:B------:R-:W-:Y:S02]  /*06b0*/  VIADD R10, R2, 0xffffff81 ;  /* 0xffffff81020a7836 */ /* 0x000fe40000000000 */
[----:B------:R-:W0:Y:S01]  /*06c0*/  MUFU.RCP R9, R3 ;  /* 0x0000000300097308 */ /* 0x000e220000001000 */
[----:B------:R-:W-:Y:S01]  /*06d0*/  FADD.FTZ R11, -R3, -RZ ;  /* 0x800000ff030b7221 */ /* 0x000fe20000010100 */
[----:B------:R-:W-:-:S03]  /*06e0*/  IMAD R2, R10, -0x800000, R7 ;  /* 0xff8000000a027824 */ /* 0x000fc600078e0207 */
[----:B0-----:R-:W-:-:S04]  /*06f0*/  FFMA R12, R9, R11, 1 ;  /* 0x3f800000090c7423 */ /* 0x001fc8000000000b */
[----:B------:R-:W-:-:S04]  /*0700*/  FFMA R14, R9, R12, R9 ;  /* 0x0000000c090e7223 */ /* 0x000fc80000000009 */
[----:B------:R-:W-:-:S04]  /*0710*/  FFMA R7, R2, R14, RZ ;  /* 0x0000000e02077223 */ /* 0x000fc800000000ff */
[----:B------:R-:W-:-:S04]  /*0720*/  FFMA R12, R11, R7, R2 ;  /* 0x000000070b0c7223 */ /* 0x000fc80000000002 */
[----:B------:R-:W-:Y:S01]  /*0730*/  FFMA R9, R14, R12, R7 ;  /* 0x0000000c0e097223 */ /* 0x000fe20000000007 */
[----:B------:R-:W-:-:S03]  /*0740*/  IADD3 R7, PT, PT, R10, 0x7f, -R13 ;  /* 0x0000007f0a077810 */ /* 0x000fc60007ffe80d */
[----:B------:R-:W-:Y:S02]  /*0750*/  FFMA R12, R11, R9, R2 ;  /* 0x000000090b0c7223 */ /* 0x000fe40000000002 */
[----:B------:R-:W-:Y:S02]  /*0760*/  IMAD.IADD R7, R7, 0x1, R8 ;  /* 0x0000000107077824 */ /* 0x000fe400078e0208 */
[----:B------:R-:W-:-:S05]  /*0770*/  FFMA R2, R14, R12, R9 ;  /* 0x0000000c0e027223 */ /* 0x000fca0000000009 */
[----:B------:R-:W-:-:S04]  /*0780*/  SHF.R.U32.HI R3, RZ, 0x17, R2 ;  /* 0x00000017ff037819 */ /* 0x000fc80000011602 */
[----:B------:R-:W-:-:S05]  /*0790*/  LOP3.LUT R3, R3, 0xff, RZ, 0xc0, !PT ;  /* 0x000000ff03037812 */ /* 0x000fca00078ec0ff */
[----:B------:R-:W-:-:S04]  /*07a0*/  IMAD.IADD R11, R3, 0x1, R7 ;  /* 0x00000001030b7824 */ /* 0x000fc800078e0207 */
[----:B------:R-:W-:-:S05]  /*07b0*/  VIADD R3, R11, 0xffffffff ;  /* 0xffffffff0b037836 */ /* 0x000fca0000000000 */
[----:B------:R-:W-:-:S13]  /*07c0*/  ISETP.GE.U32.AND P0, PT, R3, 0xfe, PT ;  /* 0x000000fe0300780c */ /* 0x000fda0003f06070 */
[----:B------:R-:W-:Y:S05]  /*07d0*/  @!P0 BRA `(.L_x_12) ;  /* 0x0000000000808947 */ /* 0x000fea0003800000 */
[----:B------:R-:W-:-:S13]  /*07e0*/  ISETP.GT.AND P0, PT, R11, 0xfe, PT ;  /* 0x000000fe0b00780c */ /* 0x000fda0003f04270 */
[----:B------:R-:W-:Y:S05]  /*07f0*/  @P0 BRA `(.L_x_13) ;  /* 0x00000000006c0947 */ /* 0x000fea0003800000 */
[----:B------:R-:W-:-:S13]  /*0800*/  ISETP.GE.AND P0, PT, R11, 0x1, PT ;  /* 0x000000010b00780c */ /* 0x000fda0003f06270 */
[----:B------:R-:W-:Y:S05]  /*0810*/  @P0 BRA `(.L_x_14) ;  /* 0x0000000000740947 */ /* 0x000fea0003800000 */
[----:B------:R-:W-:Y:S02]  /*0820*/  ISETP.GE.AND P0, PT, R11, -0x18, PT ;  /* 0xffffffe80b00780c */ /* 0x000fe40003f06270 */
[----:B------:R-:W-:-:S11]  /*0830*/  LOP3.LUT R2, R2, 0x80000000, RZ, 0xc0, !PT ;  /* 0x8000000002027812 */ /* 0x000fd600078ec0ff */
[----:B------:R-:W-:Y:S05]  /*0840*/  @!P0 BRA `(.L_x_14) ;  /* 0x0000000000688947 */ /* 0x000fea0003800000 */
[CCC-:B------:R-:W-:Y:S01]  /*0850*/  FFMA.RZ R3, R14.reuse, R12.reuse, R9.reuse ;  /* 0x0000000c0e037223 */ /* 0x1c0fe2000000c009 */
[C---:B------:R-:W-:Y:S01]  /*0860*/  IADD3 R10, PT, PT, R11.reuse, 0x20, RZ ;  /* 0x000000200b0a7810 */ /* 0x040fe20007ffe0ff */
[CCC-:B------:R-:W-:Y:S01]  /*0870*/  FFMA.RM R8, R14.reuse, R12.reuse, R9.reuse ;  /* 0x0000000c0e087223 */ /* 0x1c0fe20000004009 */
[----:B------:R-:W-:Y:S02]  /*0880*/  ISETP.NE.AND P2, PT, R11, RZ, PT ;  /* 0x000000ff0b00720c */ /* 0x000fe40003f45270 */
[----:B------:R-:W-:Y:S01]  /*0890*/  LOP3.LUT R7, R3, 0x7fffff, RZ, 0xc0, !PT ;  /* 0x007fffff03077812 */ /* 0x000fe200078ec0ff */
[----:B------:R-:W-:Y:S01]  /*08a0*/  FFMA.RP R3, R14, R12, R9 ;  /* 0x0000000c0e037223 */ /* 0x000fe20000008009 */
[----:B------:R-:W-:Y:S01]  /*08b0*/  IMAD.MOV R9, RZ, RZ, -R11 ;  /* 0x000000ffff097224 */ /* 0x000fe200078e0a0b */
[----:B------:R-:W-:Y:S02]  /*08c0*/  ISETP.NE.AND P1, PT, R11, RZ, PT ;  /* 0x000000ff0b00720c */ /* 0x000fe40003f25270 */
[----:B------:R-:W-:-:S02]  /*08d0*/  LOP3.LUT R7, R7, 0x800000, RZ, 0xfc, !PT ;  /* 0x0080000007077812 */ /* 0x000fc400078efcff */
[----:B------:R-:W-:Y:S02]  /*08e0*/  FSETP.NEU.FTZ.AND P0, PT, R3, R8, PT ;  /* 0x000000080300720b */ /* 0x000fe40003f1d000 */
[----:B------:R-:W-:Y:S02]  /*08f0*/  SHF.L.U32 R10, R7, R10, RZ ;  /* 0x0000000a070a7219 */ /* 0x000fe400000006ff */
[----:B------:R-:W-:Y:S02]  /*0900*/  SEL R8, R9, RZ, P2 ;  /* 0x000000ff09087207 */ /* 0x000fe40001000000 */
[----:B------:R-:W-:Y:S02]  /*0910*/  ISETP.NE.AND P1, PT, R10, RZ, P1 ;  /* 0x000000ff0a00720c */ /* 0x000fe40000f25270 */
[----:B------:R-:W-:Y:S02]  /*0920*/  SHF.R.U32.HI R8, RZ, R8, R7 ;  /* 0x00000008ff087219 */ /* 0x000fe40000011607 */
[----:B------:R-:W-:-:S02]  /*0930*/  PLOP3.LUT P0, PT, P0, P1, PT, 0xf8, 0x8f ;  /* 0x00000000008f781c */ /* 0x000fc40000703f70 */
[----:B------:R-:W-:Y:S02]  /*0940*/  SHF.R.U32.HI R10, RZ, 0x1, R8 ;  /* 0x00000001ff0a7819 */ /* 0x000fe40000011608 */
[----:B------:R-:W-:-:S04]  /*0950*/  SEL R3, RZ, 0x1, !P0 ;  /* 0x00000001ff037807 */ /* 0x000fc80004000000 */
[----:B------:R-:W-:-:S04]  /*0960*/  LOP3.LUT R3, R3, 0x1, R10, 0xf8, !PT ;  /* 0x0000000103037812 */ /* 0x000fc800078ef80a */
[----:B------:R-:W-:-:S05]  /*0970*/  LOP3.LUT R3, R3, R8, RZ, 0xc0, !PT ;  /* 0x0000000803037212 */ /* 0x000fca00078ec0ff */
[----:B------:R-:W-:-:S05]  /*0980*/  IMAD.IADD R3, R10, 0x1, R3 ;  /* 0x000000010a037824 */ /* 0x000fca00078e0203 */
[----:B------:R-:W-:Y:S01]  /*0990*/  LOP3.LUT R2, R3, R2, RZ, 0xfc, !PT ;  /* 0x0000000203027212 */ /* 0x000fe200078efcff */
[----:B------:R-:W-:Y:S06]  /*09a0*/  BRA `(.L_x_14) ;  /* 0x0000000000107947 */ /* 0x000fec0003800000 */
.L_x_13:
[----:B------:R-:W-:-:S04]  /*09b0*/  LOP3.LUT R2, R2, 0x80000000, RZ, 0xc0, !PT ;  /* 0x8000000002027812 */ /* 0x000fc800078ec0ff */
[----:B------:R-:W-:Y:S01]  /*09c0*/  LOP3.LUT R2, R2, 0x7f800000, RZ, 0xfc, !PT ;  /* 0x7f80000002027812 */ /* 0x000fe200078efcff */
[----:B------:R-:W-:Y:S06]  /*09d0*/  BRA `(.L_x_14) ;  /* 0x0000000000047947 */ /* 0x000fec0003800000 */
.L_x_12:
[----:B------:R-:W-:-:S07]  /*09e0*/  IMAD R2, R7, 0x800000, R2 ;  /* 0x0080000007027824 */ /* 0x000fce00078e0202 */
.L_x_14:
[----:B------:R-:W-:Y:S05]  /*09f0*/  BSYNC.RECONVERGENT B2 ;  /* 0x0000000000027941 */ /* 0x000fea0003800200 */
.L_x_11:
[----:B------:R-:W-:Y:S05]  /*0a00*/  BRA `(.L_x_15) ;  /* 0x0000000000207947 */ /* 0x000fea0003800000 */
.L_x_10:
[----:B------:R-:W-:-:S04]  /*0a10*/  LOP3.LUT R2, R3, 0x80000000, R7, 0x48, !PT ;  /* 0x8000000003027812 */ /* 0x000fc800078e4807 */
[----:B------:R-:W-:Y:S01]  /*0a20*/  LOP3.LUT R2, R2, 0x7f800000, RZ, 0xfc, !PT ;  /* 0x7f80000002027812 */ /* 0x000fe200078efcff */
[----:B------:R-:W-:Y:S06]  /*0a30*/  BRA `(.L_x_15) ;  /* 0x0000000000147947 */ /* 0x000fec0003800000 */
.L_x_9:
[----:B------:R-:W-:Y:S01]  /*0a40*/  LOP3.LUT R2, R3, 0x80000000, R7, 0x48, !PT ;  /* 0x8000000003027812 */ /* 0x000fe200078e4807 */
[----:B------:R-:W-:Y:S06]  /*0a50*/  BRA `(.L_x_15) ;  /* 0x00000000000c7947 */ /* 0x000fec0003800000 */
.L_x_8:
[----:B------:R-:W0:Y:S01]  /*0a60*/  MUFU.RSQ R2, -QNAN ;  /* 0xffc0000000027908 */ /* 0x000e220000001400 */
[----:B------:R-:W-:Y:S05]  /*0a70*/  BRA `(.L_x_15) ;  /* 0x0000000000047947 */ /* 0x000fea0003800000 */
.L_x_7:
[----:B------:R-:W-:-:S07]  /*0a80*/  FADD.FTZ R2, R0, R3 ;  /* 0x0000000300027221 */ /* 0x000fce0000010000 */
.L_x_15:
[----:B------:R-:W-:Y:S05]  /*0a90*/  BSYNC.RECONVERGENT B1 ;  /* 0x0000000000017941 */ /* 0x000fea0003800200 */
.L_x_5:
[----:B------:R-:W-:-:S04]  /*0aa0*/  IMAD.MOV.U32 R7, RZ, RZ, 0x0 ;  /* 0x00000000ff077424 */ /* 0x000fc800078e00ff */
[----:B0-----:R-:W-:Y:S05]  /*0ab0*/  RET.REL.NODEC R6 `(_Z30batchUpdateParametersOptimizedPfS_S_S_iifi) ;  /* 0xfffffff406507950 */ /* 0x001fea0003c3ffff */
.L_x_16:
[----:B------:R-:W-:-:S00]  /*0ac0*/  BRA `(.L_x_16) ;  /* 0xfffffffc00fc7947 */ /* 0x000fc0000383ffff */
[----:B------:R-:W-:-:S00]  /*0ad0*/  NOP ;  /* 0x0000000000007918 */ /* 0x000fc00000000000 */
        /* <DEDUP_REMOVED lines=10> */
.L_x_110:


//--------------------- .text._Z30batchComputeGradientsOptimizedPfS_S_S_S_S_S_S_S_S_i --------------------------
	.section	.text._Z30batchComputeGradientsOptimizedPfS_S_S_S_S_S_S_S_S_i,"ax",@progbits
	.align	128
        .global         _Z30batchComputeGradientsOptimizedPfS_S_S_S_S_S_S_S_S_i
        .type           _Z30batchComputeGradientsOptimizedPfS_S_S_S_S_S_S_S_S_i,@function
        .size           _Z30batchComputeGradientsOptimizedPfS_S_S_S_S_S_S_S_S_i,(.L_x_113 - _Z30batchComputeGradientsOptimizedPfS_S_S_S_S_S_S_S_S_i)
        .other          _Z30batchComputeGradientsOptimizedPfS_S_S_S_S_S_S_S_S_i,@"STO_CUDA_ENTRY STV_DEFAULT"
_Z30batchComputeGradientsOptimizedPfS_S_S_S_S_S_S_S_S_i:
.text._Z30batchComputeGradientsOptimizedPfS_S_S_S_S_S_S_S_S_i:
[----:B------:R-:W-:Y:S01]  /*0000*/  LDC R1, c[0x0][0x37c] ;  /* 0x0000df00ff017b82 */ /* 0x000fe20000000800 */
[----:B------:R-:W0:Y:S01]  /*0010*/  S2R R0, SR_CTAID.X ;  /* 0x0000000000007919 */ /* 0x000e220000002500 */
[----:B------:R-:W0:Y:S02]  /*0020*/  LDCU UR4, c[0x0][0x3d0] ;  /* 0x00007a00ff0477ac */ /* 0x000e240008000800 */
[----:B0-----:R-:W-:-:S13]  /*0030*/  ISETP.GE.AND P0, PT, R0, UR4, PT ;  /* 0x0000000400007c0c */ /* 0x001fda000bf06270 */
[----:B------:R-:W-:Y:S05]  /*0040*/  @P0 EXIT ;  /* 0x000000000000094d */ /* 0x000fea0003800000 */
[----:B------:R-:W0:Y:S01]  /*0050*/  LDC R13, c[0x0][0x360] ;  /* 0x0000d800ff0d7b82 */ /* 0x000e220000000800 */
[----:B------:R-:W1:Y:S01]  /*0060*/  S2R R12, SR_TID.X ;  /* 0x00000000000c7919 */ /* 0x000e620000002100 */
[----:B------:R-:W2:Y:S01]  /*0070*/  LDCU.64 UR8, c[0x0][0x3a0] ;  /* 0x00007400ff0877ac */ /* 0x000ea20008000a00 */
[----:B------:R-:W-:Y:S01]  /*0080*/  BSSY.RECONVERGENT B0, `(.L_x_17) ;  /* 0x0000033000007945 */ /* 0x000fe20003800200 */
[----:B------:R-:W-:Y:S01]  /*0090*/  IMAD.SHL.U32 R15, R0, 0x80, RZ ;  /* 0x00000080000f7824 */ /* 0x000fe200078e00ff */
[----:B------:R-:W3:Y:S01]  /*00a0*/  LDCU.64 UR6, c[0x0][0x358] ;  /* 0x00006b00ff0677ac */ /* 0x000ee20008000a00 */
[----:B0-----:R-:W0:Y:S01]  /*00b0*/  I2F.U32.RP R2, R13 ;  /* 0x0000000d00027306 */ /* 0x001e220000209000 */
[C---:B-1----:R-:W-:Y:S02]  /*00c0*/  IADD3 R14, PT, PT, R12.reuse, R13, RZ ;  /* 0x0000000d0c0e7210 */ /* 0x042fe40007ffe0ff */
[----:B------:R-:W-:Y:S02]  /*00d0*/  ISETP.GT.U32.AND P3, PT, R12, 0x9, PT ;  /* 0x000000090c00780c */ /* 0x000fe40003f64070 */
[----:B------:R-:W-:-:S03]  /*00e0*/  ISETP.GE.U32.AND P0, PT, R14, 0x500, PT ;  /* 0x000005000e00780c */ /* 0x000fc60003f06070 */
[----:B0-----:R-:W0:Y:S01]  /*00f0*/  MUFU.RCP R2, R2 ;  /* 0x0000000200027308 */ /* 0x001e220000001000 */
[----:B------:R-:W-:Y:S02]  /*0100*/  VIMNMX.U32 R3, PT, PT, R14, 0x500, !PT ;  /* 0x000005000e037848 */ /* 0x000fe40007fe0000 */
[----:B------:R-:W-:-:S04]  /*0110*/  SEL R6, RZ, 0x1, P0 ;  /* 0x00000001ff067807 */ /* 0x000fc80000000000 */
[----:B------:R-:W-:Y:S01]  /*0120*/  IADD3 R3, PT, PT, R3, -R14, -R6 ;  /* 0x8000000e03037210 */ /* 0x000fe20007ffe806 */
[----:B0-----:R-:W-:-:S06]  /*0130*/  VIADD R5, R2, 0xffffffe ;  /* 0x0ffffffe02057836 */ /* 0x001fcc0000000000 */
[----:B------:R-:W0:Y:S02]  /*0140*/  F2I.FTZ.U32.TRUNC.NTZ R5, R5 ;  /* 0x0000000500057305 */ /* 0x000e24000021f000 */
[----:B0-----:R-:W-:-:S04]  /*0150*/  IMAD.MOV R4, RZ, RZ, -R5 ;  /* 0x000000ffff047224 */ /* 0x001fc800078e0a05 */
[----:B------:R-:W-:Y:S02]  /*0160*/  IMAD R7, R4, R13, RZ ;  /* 0x0000000d04077224 */ /* 0x000fe400078e02ff */
[----:B------:R-:W-:-:S04]  /*0170*/  IMAD.MOV.U32 R4, RZ, RZ, RZ ;  /* 0x000000ffff047224 */ /* 0x000fc800078e00ff */
[----:B------:R-:W-:Y:S01]  /*0180*/  IMAD.HI.U32 R4, R5, R7, R4 ;  /* 0x0000000705047227 */ /* 0x000fe200078e0004 */
[----:B------:R-:W-:-:S05]  /*0190*/  LOP3.LUT R5, RZ, R13, RZ, 0x33, !PT ;  /* 0x0000000dff057212 */ /* 0x000fca00078e33ff */
[----:B------:R-:W-:-:S04]  /*01a0*/  IMAD.HI.U32 R2, R4, R3, RZ ;  /* 0x0000000304027227 */ /* 0x000fc800078e00ff */
[----:B------:R-:W-:-:S04]  /*01b0*/  IMAD.MOV R8, RZ, RZ, -R2 ;  /* 0x000000ffff087224 */ /* 0x000fc800078e0a02 */
[----:B------:R-:W-:-:S05]  /*01c0*/  IMAD R8, R13, R8, R3 ;  /* 0x000000080d087224 */ /* 0x000fca00078e0203 */
[----:B------:R-:W-:-:S13]  /*01d0*/  ISETP.GE.U32.AND P0, PT, R8, R13, PT ;  /* 0x0000000d0800720c */ /* 0x000fda0003f06070 */
[-C--:B------:R-:W-:Y:S01]  /*01e0*/  @P0 IADD3 R8, PT, PT, R8, -R13.reuse, RZ ;  /* 0x8000000d08080210 */ /* 0x080fe20007ffe0ff */
[----:B------:R-:W-:Y:S01]  /*01f0*/  @P0 VIADD R2, R2, 0x1 ;  /* 0x0000000102020836 */ /* 0x000fe20000000000 */
[----:B------:R-:W-:Y:S02]  /*0200*/  ISETP.NE.U32.AND P0, PT, R13, RZ, PT ;  /* 0x000000ff0d00720c */ /* 0x000fe40003f05070 */
[----:B------:R-:W-:-:S13]  /*0210*/  ISETP.GE.U32.AND P1, PT, R8, R13, PT ;  /* 0x0000000d0800720c */ /* 0x000fda0003f26070 */
[----:B------:R-:W-:Y:S01]  /*0220*/  @P1 VIADD R2, R2, 0x1 ;  /* 0x0000000102021836 */ /* 0x000fe20000000000 */
[----:B------:R-:W-:-:S04]  /*0230*/  ISETP.GT.U32.AND P1, PT, R12, 0x7f, PT ;  /* 0x0000007f0c00780c */ /* 0x000fc80003f24070 */
[----:B------:R-:W-:Y:S02]  /*0240*/  SEL R7, R5, R2, !P0 ;  /* 0x0000000205077207 */ /* 0x000fe40004000000 */
[----:B------:R-:W0:Y:S02]  /*0250*/  LDC.64 R2, c[0x0][0x390] ;  /* 0x0000e400ff027b82 */ /* 0x000e240000000a00 */
[----:B------:R-:W-:-:S04]  /*0260*/  IADD3 R6, PT, PT, R6, R7, RZ ;  /* 0x0000000706067210 */ /* 0x000fc80007ffe0ff */
[C---:B------:R-:W-:Y:S02]  /*0270*/  LOP3.LUT R7, R6.reuse, 0x3, RZ, 0xc0, !PT ;  /* 0x0000000306077812 */ /* 0x040fe400078ec0ff */
[----:B------:R-:W-:Y:S02]  /*0280*/  ISETP.GE.U32.AND P2, PT, R6, 0x3, PT ;  /* 0x000000030600780c */ /* 0x000fe40003f46070 */
[----:B------:R-:W-:Y:S01]  /*0290*/  ISETP.NE.AND P4, PT, R7, 0x3, PT ;  /* 0x000000030700780c */ /* 0x000fe20003f85270 */
[----:B--23--:R-:W-:-:S12]  /*02a0*/  @P3 BRA `(.L_x_18) ;  /* 0x0000000000403947 */ /* 0x00cfd80003800000 */
[----:B------:R-:W1:Y:S01]  /*02b0*/  LDC.64 R8, c[0x0][0x380] ;  /* 0x0000e000ff087b82 */ /* 0x000e620000000a00 */
[----:B------:R-:W-:-:S07]  /*02c0*/  IMAD R7, R0, 0xa, R12 ;  /* 0x0000000a00077824 */ /* 0x000fce00078e020c */
[----:B------:R-:W2:Y:S08]  /*02d0*/  LDC.64 R10, c[0x0][0x388] ;  /* 0x0000e200ff0a7b82 */ /* 0x000eb00000000a00 */
[----:B------:R-:W3:Y:S01]  /*02e0*/  LDC.64 R16, c[0x0][0x3a8] ;  /* 0x0000ea00ff107b82 */ /* 0x000ee20000000a00 */
[----:B-1----:R-:W-:-:S06]  /*02f0*/  IMAD.WIDE.U32 R8, R7, 0x4, R8 ;  /* 0x0000000407087825 */ /* 0x002fcc00078e0008 */
[----:B------:R-:W4:Y:S01]  /*0300*/  LDG.E R8, desc[UR6][R8.64] ;  /* 0x0000000608087981 */ /* 0x000f22000c1e1900 */
[----:B--2---:R-:W-:-:S06]  /*0310*/  IMAD.WIDE.U32 R10, R7, 0x4, R10 ;  /* 0x00000004070a7825 */ /* 0x004fcc00078e000a */
[----:B------:R-:W4:Y:S01]  /*0320*/  LDG.E R11, desc[UR6][R10.64] ;  /* 0x000000060a0b7981 */ /* 0x000f22000c1e1900 */
[----:B---3--:R-:W-:Y:S01]  /*0330*/  IMAD.WIDE.U32 R16, R12, 0x4, R16 ;  /* 0x000000040c107825 */ /* 0x008fe200078e0010 */
[----:B------:R-:W1:Y:S01]  /*0340*/  S2UR UR5, SR_CgaCtaId ;  /* 0x00000000000579c3 */ /* 0x000e620000008800 */
[----:B------:R-:W-:Y:S02]  /*0350*/  UMOV UR4, 0x400 ;  /* 0x0000040000047882 */ /* 0x000fe40000000000 */
[----:B-1----:R-:W-:Y:S01]  /*0360*/  ULEA UR4, UR5, UR4, 0x18 ;  /* 0x0000000405047291 */ /* 0x002fe2000f8ec0ff */
[----:B----4-:R-:W-:-:S05]  /*0370*/  FADD R7, R8, -R11 ;  /* 0x8000000b08077221 */ /* 0x010fca0000000000 */
[----:B------:R1:W-:Y:S01]  /*0380*/  REDG.E.ADD.F32.FTZ.RN.STRONG.GPU desc[UR6][R16.64], R7 ;  /* 0x00000007100079a6 */ /* 0x0003e2000c12f306 */
[----:B------:R-:W-:-:S05]  /*0390*/  LEA R18, R12, UR4, 0x2 ;  /* 0x000000040c127c11 */ /* 0x000fca000f8e10ff */
[----:B------:R1:W-:Y:S02]  /*03a0*/  STS [R18], R7 ;  /* 0x0000000712007388 */ /* 0x0003e40000000800 */
.L_x_18:
[----:B------:R-:W-:Y:S05]  /*03b0*/  BSYNC.RECONVERGENT B0 ;  /* 0x0000000000007941 */ /* 0x000fea0003800200 */
.L_x_17:
[----:B------:R-:W-:Y:S01]  /*03c0*/  BAR.SYNC.DEFER_BLOCKING 0x0 ;  /* 0x0000000000007b1d */ /* 0x000fe20000010000 */
[----:B0-----:R-:W-:-:S04]  /*03d0*/  IMAD.WIDE.U32 R2, R15, 0x4, R2 ;  /* 0x000000040f027825 */ /* 0x001fc800078e0002 */
[----:B------:R-:W-:Y:S01]  /*03e0*/  IMAD.MOV.U32 R22, RZ, RZ, R12 ;  /* 0x000000ffff167224 */ /* 0x000fe200078e000c */
[----:B------:R-:W0:Y:S01]  /*03f0*/  LDCU.64 UR4, c[0x0][0x3a0] ;  /* 0x00007400ff0477ac */ /* 0x000e220008000a00 */
[----:B------:R-:W-:Y:S04]  /*0400*/  BSSY.RECONVERGENT B0, `(.L_x_19) ;  /* 0x000001a000007945 */ /* 0x000fe80003800200 */
[----:B------:R-:W-:Y:S05]  /*0410*/  @!P4 BRA `(.L_x_20) ;  /* 0x000000000060c947 */ /* 0x000fea0003800000 */
[----:B------:R-:W2:Y:S01]  /*0420*/  S2R R8, SR_CgaCtaId ;  /* 0x0000000000087919 */ /* 0x000ea20000008800 */
[----:B-1----:R-:W-:Y:S01]  /*0430*/  MOV R7, 0x400 ;  /* 0x0000040000077802 */ /* 0x002fe20000000f00 */
[----:B------:R-:W-:Y:S01]  /*0440*/  IMAD.MOV.U32 R10, RZ, RZ, RZ ;  /* 0x000000ffff0a7224 */ /* 0x000fe200078e00ff */
[----:B------:R-:W-:Y:S01]  /*0450*/  IADD3 R6, PT, PT, R6, 0x1, RZ ;  /* 0x0000000106067810 */ /* 0x000fe20007ffe0ff */
[----:B------:R-:W-:-:S03]  /*0460*/  IMAD.MOV.U32 R22, RZ, RZ, R12 ;  /* 0x000000ffff167224 */ /* 0x000fc600078e000c */
[----:B------:R-:W-:Y:S02]  /*0470*/  LOP3.LUT R19, R6, 0x3, RZ, 0xc0, !PT ;  /* 0x0000000306137812 */ /* 0x000fe400078ec0ff */
[----:B--2---:R-:W-:-:S07]  /*0480*/  LEA R21, R8, R7, 0x18 ;  /* 0x0000000708157211 */ /* 0x004fce00078ec0ff */
.L_x_21:
[----:B------:R-:W-:-:S03]  /*0490*/  IMAD.WIDE.U32 R16, R22, 0x4, RZ ;  /* 0x0000000416107825 */ /* 0x000fc600078e00ff */
[----:B------:R-:W-:-:S04]  /*04a0*/  LOP3.LUT R9, R16, 0x1fc, RZ, 0xc0, !PT ;  /* 0x000001fc10097812 */ /* 0x000fc800078ec0ff */
[----:B------:R-:W-:-:S04]  /*04b0*/  IADD3 R8, P3, PT, R2, R9, RZ ;  /* 0x0000000902087210 */ /* 0x000fc80007f7e0ff */
[----:B------:R-:W-:-:S05]  /*04c0*/  IADD3.X R9, PT, PT, RZ, R3, RZ, P3, !PT ;  /* 0x00000003ff097210 */ /* 0x000fca0001ffe4ff */
[----:B--2---:R-:W2:Y:S01]  /*04d0*/  LDG.E R8, desc[UR6][R8.64] ;  /* 0x0000000608087981 */ /* 0x004ea2000c1e1900 */
[----:B------:R-:W-:-:S04]  /*04e0*/  SHF.R.U32.HI R6, RZ, 0x5, R22 ;  /* 0x00000005ff067819 */ /* 0x000fc80000011616 */
[----:B------:R-:W-:-:S05]  /*04f0*/  LOP3.LUT R6, R6, 0x7fffffc, RZ, 0xc0, !PT ;  /* 0x07fffffc06067812 */ /* 0x000fca00078ec0ff */
[----:B------:R-:W-:Y:S01]  /*0500*/  IMAD.IADD R11, R21, 0x1, R6 ;  /* 0x00000001150b7824 */ /* 0x000fe200078e0206 */
[----:B0-----:R-:W-:Y:S01]  /*0510*/  IADD3 R6, P3, PT, R16, UR4, RZ ;  /* 0x0000000410067c10 */ /* 0x001fe2000ff7e0ff */
[----:B------:R-:W-:-:S03]  /*0520*/  VIADD R10, R10, 0x1 ;  /* 0x000000010a0a7836 */ /* 0x000fc60000000000 */
[----:B------:R-:W-:Y:S01]  /*0530*/  IADD3.X R7, PT, PT, R17, UR5, RZ, P3, !PT ;  /* 0x0000000511077c10 */ /* 0x000fe20009ffe4ff */
[----:B------:R-:W2:Y:S01]  /*0540*/  LDS R11, [R11] ;  /* 0x000000000b0b7984 */ /* 0x000ea20000000800 */
[----:B------:R-:W-:Y:S02]  /*0550*/  ISETP.NE.AND P3, PT, R10, R19, PT ;  /* 0x000000130a00720c */ /* 0x000fe40003f65270 */
[----:B------:R-:W-:Y:S01]  /*0560*/  IADD3 R22, PT, PT, R13, R22, RZ ;  /* 0x000000160d167210 */ /* 0x000fe20007ffe0ff */
[----:B--2---:R-:W-:-:S05]  /*0570*/  FMUL R15, R11, R8 ;  /* 0x000000080b0f7220 */ /* 0x004fca0000400000 */
[----:B------:R2:W-:Y:S05]  /*0580*/  REDG.E.ADD.F32.FTZ.RN.STRONG.GPU desc[UR6][R6.64], R15 ;  /* 0x0000000f060079a6 */ /* 0x0005ea000c12f306 */
[----:B------:R-:W-:Y:S05]  /*0590*/  @P3 BRA `(.L_x_21) ;  /* 0xfffffffc00bc3947 */ /* 0x000fea000383ffff */
.L_x_20:
[----:B0-----:R-:W-:Y:S05]  /*05a0*/  BSYNC.RECONVERGENT B0 ;  /* 0x0000000000007941 */ /* 0x001fea0003800200 */
.L_x_19:
[----:B------:R-:W-:Y:S04]  /*05b0*/  BSSY.RECONVERGENT B0, `(.L_x_22) ;  /* 0x000003f000007945 */ /* 0x000fe80003800200 */
[----:B------:R-:W-:Y:S05]  /*05c0*/  @!P2 BRA `(.L_x_23) ;  /* 0x0000000000f4a947 */ /* 0x000fea0003800000 */
[----:B-12---:R-:W0:Y:S01]  /*05d0*/  S2R R7, SR_CgaCtaId ;  /* 0x0000000000077919 */ /* 0x006e220000008800 */
[----:B------:R-:W-:-:S04]  /*05e0*/  MOV R6, 0x400 ;  /* 0x0000040000067802 */ /* 0x000fc80000000f00 */
[----:B0-----:R-:W-:-:S07]  /*05f0*/  LEA R6, R7, R6, 0x18 ;  /* 0x0000000607067211 */ /* 0x001fce00078ec0ff */
.L_x_24:
[----:B0-----:R-:W-:-:S03]  /*0600*/  IMAD.WIDE.U32 R16, R22, 0x4, RZ ;  /* 0x0000000416107825 */ /* 0x001fc600078e00ff */
[----:B------:R-:W-:-:S04]  /*0610*/  LOP3.LUT R11, R16, 0x1fc, RZ, 0xc0, !PT ;  /* 0x000001fc100b7812 */ /* 0x000fc800078ec0ff */
[----:B------:R-:W-:-:S05]  /*0620*/  IADD3 R10, P2, PT, R2, R11, RZ ;  /* 0x0000000b020a7210 */ /* 0x000fca0007f5e0ff */
[----:B------:R-:W-:-:S05]  /*0630*/  IMAD.X R11, RZ, RZ, R3, P2 ;  /* 0x000000ffff0b7224 */ /* 0x000fca00010e0603 */
[----:B------:R-:W2:Y:S01]  /*0640*/  LDG.E R10, desc[UR6][R10.64] ;  /* 0x000000060a0a7981 */ /* 0x000ea2000c1e1900 */
[----:B------:R-:W-:Y:S02]  /*0650*/  SHF.R.U32.HI R7, RZ, 0x5, R22 ;  /* 0x00000005ff077819 */ /* 0x000fe40000011616 */
[----:B------:R-:W-:Y:S02]  /*0660*/  IADD3 R22, PT, PT, R13, R22, RZ ;  /* 0x000000160d167210 */ /* 0x000fe40007ffe0ff */
[----:B------:R-:W-:Y:S02]  /*0670*/  LOP3.LUT R7, R7, 0x7fffffc, RZ, 0xc0, !PT ;  /* 0x07fffffc07077812 */ /* 0x000fe400078ec0ff */
[----:B------:R-:W-:Y:S01]  /*0680*/  IADD3 R18, P3, PT, R16, UR8, RZ ;  /* 0x0000000810127c10 */ /* 0x000fe2000ff7e0ff */
[----:B------:R-:W-:-:S03]  /*0690*/  IMAD.WIDE.U32 R8, R22, 0x4, RZ ;  /* 0x0000000416087825 */ /* 0x000fc600078e00ff */
[----:B------:R-:W-:Y:S01]  /*06a0*/  IADD3.X R19, PT, PT, R17, UR9, RZ, P3, !PT ;  /* 0x0000000911137c10 */ /* 0x000fe20009ffe4ff */
[----:B------:R-:W-:Y:S01]  /*06b0*/  IMAD.IADD R15, R6, 0x1, R7 ;  /* 0x00000001060f7824 */ /* 0x000fe200078e0207 */
[----:B------:R-:W-:-:S04]  /*06c0*/  LOP3.LUT R21, R8, 0x1fc, RZ, 0xc0, !PT ;  /* 0x000001fc08157812 */ /* 0x000fc800078ec0ff */
[----:B------:R-:W2:Y:S01]  /*06d0*/  LDS R7, [R15] ;  /* 0x000000000f077984 */ /* 0x000ea20000000800 */
[----:B------:R-:W-:-:S05]  /*06e0*/  IADD3 R20, P2, PT, R2, R21, RZ ;  /* 0x0000001502147210 */ /* 0x000fca0007f5e0ff */
[----:B------:R-:W-:Y:S02]  /*06f0*/  IMAD.X R21, RZ, RZ, R3, P2 ;  /* 0x000000ffff157224 */ /* 0x000fe400010e0603 */
[----:B--2---:R-:W-:-:S05]  /*0700*/  FMUL R7, R7, R10 ;  /* 0x0000000a07077220 */ /* 0x004fca0000400000 */
[----:B------:R-:W-:Y:S04]  /*0710*/  REDG.E.ADD.F32.FTZ.RN.STRONG.GPU desc[UR6][R18.64], R7 ;  /* 0x00000007120079a6 */ /* 0x000fe8000c12f306 */
[----:B------:R-:W2:Y:S01]  /*0720*/  LDG.E R20, desc[UR6][R20.64] ;  /* 0x0000000614147981 */ /* 0x000ea2000c1e1900 */
[----:B------:R-:W-:Y:S02]  /*0730*/  SHF.R.U32.HI R10, RZ, 0x5, R22 ;  /* 0x00000005ff0a7819 */ /* 0x000fe40000011616 */
[----:B------:R-:W-:Y:S02]  /*0740*/  IADD3 R22, PT, PT, R22, R13, RZ ;  /* 0x0000000d16167210 */ /* 0x000fe40007ffe0ff */
[----:B------:R-:W-:Y:S02]  /*0750*/  LOP3.LUT R11, R10, 0x7fffffc, RZ, 0xc0, !PT ;  /* 0x07fffffc0a0b7812 */ /* 0x000fe400078ec0ff */
[----:B------:R-:W-:-:S03]  /*0760*/  IADD3 R8, P2, PT, R8, UR8, RZ ;  /* 0x0000000808087c10 */ /* 0x000fc6000ff5e0ff */
[----:B------:R-:W-:Y:S01]  /*0770*/  IMAD.IADD R15, R6, 0x1, R11 ;  /* 0x00000001060f7824 */ /* 0x000fe200078e020b */
[----:B------:R-:W-:Y:S01]  /*0780*/  IADD3.X R9, PT, PT, R9, UR9, RZ, P2, !PT ;  /* 0x0000000909097c10 */ /* 0x000fe200097fe4ff */
[----:B------:R-:W-:-:S04]  /*0790*/  IMAD.WIDE.U32 R10, R22, 0x4, RZ ;  /* 0x00000004160a7825 */ /* 0x000fc800078e00ff */
[----:B------:R-:W2:Y:S01]  /*07a0*/  LDS R15, [R15] ;  /* 0x000000000f0f7984 */ /* 0x000ea20000000800 */
[----:B------:R-:W-:-:S04]  /*07b0*/  LOP3.LUT R17, R10, 0x1fc, RZ, 0xc0, !PT ;  /* 0x000001fc0a117812 */ /* 0x000fc800078ec0ff */
[----:B------:R-:W-:-:S05]  /*07c0*/  IADD3 R16, P3, PT, R2, R17, RZ ;  /* 0x0000001102107210 */ /* 0x000fca0007f7e0ff */
[----:B------:R-:W-:Y:S02]  /*07d0*/  IMAD.X R17, RZ, RZ, R3, P3 ;  /* 0x000000ffff117224 */ /* 0x000fe400018e0603 */
[----:B--2---:R-:W-:-:S05]  /*07e0*/  FMUL R7, R15, R20 ;  /* 0x000000140f077220 */ /* 0x004fca0000400000 */
[----:B------:R0:W-:Y:S04]  /*07f0*/  REDG.E.ADD.F32.FTZ.RN.STRONG.GPU desc[UR6][R8.64], R7 ;  /* 0x00000007080079a6 */ /* 0x0001e8000c12f306 */
[----:B------:R-:W2:Y:S01]  /*0800*/  LDG.E R16, desc[UR6][R16.64] ;  /* 0x0000000610107981 */ /* 0x000ea2000c1e1900 */
[----:B------:R-:W-:Y:S02]  /*0810*/  SHF.R.U32.HI R15, RZ, 0x5, R22 ;  /* 0x00000005ff0f7819 */ /* 0x000fe40000011616 */
[----:B------:R-:W-:Y:S02]  /*0820*/  IADD3 R22, PT, PT, R22, R13, RZ ;  /* 0x0000000d16167210 */ /* 0x000fe40007ffe0ff */
[----:B------:R-:W-:Y:S02]  /*0830*/  LOP3.LUT R15, R15, 0x7fffffc, RZ, 0xc0, !PT ;  /* 0x07fffffc0f0f7812 */ /* 0x000fe400078ec0ff */
[----:B------:R-:W-:Y:S01]  /*0840*/  IADD3 R20, P2, PT, R10, UR8, RZ ;  /* 0x000000080a147c10 */ /* 0x000fe2000ff5e0ff */
[----:B------:R-:W-:-:S04]  /*0850*/  IMAD.WIDE.U32 R18, R22, 0x4, RZ ;  /* 0x0000000416127825 */ /* 0x000fc800078e00ff */
[----:B------:R-:W-:Y:S01]  /*0860*/  IMAD.IADD R15, R6, 0x1, R15 ;  /* 0x00000001060f7824 */ /* 0x000fe200078e020f */
[----:B------:R-:W-:-:S04]  /*0870*/  LOP3.LUT R21, R18, 0x1fc, RZ, 0xc0, !PT ;  /* 0x000001fc12157812 */ /* 0x000fc800078ec0ff */
[----:B------:R-:W-:Y:S01]  /*0880*/  IADD3 R10, P3, PT, R2, R21, RZ ;  /* 0x00000015020a7210 */ /* 0x000fe20007f7e0ff */
[----:B------:R-:W2:Y:S01]  /*0890*/  LDS R15, [R15] ;  /* 0x000000000f0f7984 */ /* 0x000ea20000000800 */
[----:B------:R-:W-:-:S03]  /*08a0*/  IADD3.X R21, PT, PT, R11, UR9, RZ, P2, !PT ;  /* 0x000000090b157c10 */ /* 0x000fc600097fe4ff */
[----:B------:R-:W-:Y:S01]  /*08b0*/  IMAD.X R11, RZ, RZ, R3, P3 ;  /* 0x000000ffff0b7224 */ /* 0x000fe200018e0603 */
[----:B0-----:R-:W-:-:S04]  /*08c0*/  SHF.R.U32.HI R8, RZ, 0x5, R22 ;  /* 0x00000005ff087819 */ /* 0x001fc80000011616 */
[----:B------:R-:W-:Y:S01]  /*08d0*/  LOP3.LUT R9, R8, 0x7fffffc, RZ, 0xc0, !PT ;  /* 0x07fffffc08097812 */ /* 0x000fe200078ec0ff */
[----:B--2---:R-:W-:-:S05]  /*08e0*/  FMUL R7, R15, R16 ;  /* 0x000000100f077220 */ /* 0x004fca0000400000 */
[----:B------:R-:W-:Y:S04]  /*08f0*/  REDG.E.ADD.F32.FTZ.RN.STRONG.GPU desc[UR6][R20.64], R7 ;  /* 0x00000007140079a6 */ /* 0x000fe8000c12f306 */
[----:B------:R-:W2:Y:S01]  /*0900*/  LDG.E R10, desc[UR6][R10.64] ;  /* 0x000000060a0a7981 */ /* 0x000ea2000c1e1900 */
[----:B------:R-:W-:Y:S01]  /*0910*/  IMAD.IADD R15, R6, 0x1, R9 ;  /* 0x00000001060f7824 */ /* 0x000fe200078e0209 */
[----:B------:R-:W-:Y:S02]  /*0920*/  IADD3 R8, P2, PT, R18, UR8, RZ ;  /* 0x0000000812087c10 */ /* 0x000fe4000ff5e0ff */
[----:B------:R-:W-:Y:S02]  /*0930*/  IADD3 R22, PT, PT, R22, R13, RZ ;  /* 0x0000000d16167210 */ /* 0x000fe40007ffe0ff */
[----:B------:R-:W-:Y:S01]  /*0940*/  IADD3.X R9, PT, PT, R19, UR9, RZ, P2, !PT ;  /* 0x0000000913097c10 */ /* 0x000fe200097fe4ff */
[----:B------:R-:W2:Y:S01]  /*0950*/  LDS R15, [R15] ;  /* 0x000000000f0f7984 */ /* 0x000ea20000000800 */
[----:B------:R-:W-:Y:S01]  /*0960*/  ISETP.GE.U32.AND P2, PT, R22, 0x500, PT ;  /* 0x000005001600780c */ /* 0x000fe20003f46070 */
[----:B--2---:R-:W-:-:S05]  /*0970*/  FMUL R17, R15, R10 ;  /* 0x0000000a0f117220 */ /* 0x004fca0000400000 */
[----:B------:R0:W-:Y:S07]  /*0980*/  REDG.E.ADD.F32.FTZ.RN.STRONG.GPU desc[UR6][R8.64], R17 ;  /* 0x00000011080079a6 */ /* 0x0001ee000c12f306 */
[----:B------:R-:W-:Y:S05]  /*0990*/  @!P2 BRA `(.L_x_24) ;  /* 0xfffffffc0018a947 */ /* 0x000fea000383ffff */
.L_x_23:
[----:B------:R-:W-:Y:S05]  /*09a0*/  BSYNC.RECONVERGENT B0 ;  /* 0x0000000000007941 */ /* 0x000fea0003800200 */
.L_x_22:
[----:B------:R-:W-:Y:S04]  /*09b0*/  BSSY.RECONVERGENT B0, `(.L_x_25) ;  /* 0x0000035000007945 */ /* 0x000fe80003800200 */
[----:B------:R-:W-:Y:S05]  /*09c0*/  @P1 BRA `(.L_x_26) ;  /* 0x0000000000cc1947 */ /* 0x000fea0003800000 */
[C---:B------:R-:W-:Y:S01]  /*09d0*/  ISETP.GE.U32.AND P1, PT, R14.reuse, 0x80, PT ;  /* 0x000000800e00780c */ /* 0x040fe20003f26070 */
[----:B------:R-:W-:Y:S01]  /*09e0*/  BSSY.RECONVERGENT B1, `(.L_x_27) ;  /* 0x0000021000017945 */ /* 0x000fe20003800200 */
[----:B-12---:R-:W-:Y:S02]  /*09f0*/  VIMNMX.U32 R7, PT, PT, R14, 0x80, !PT ;  /* 0x000000800e077848 */ /* 0x006fe40007fe0000 */
[----:B------:R-:W-:-:S04]  /*0a00*/  SEL R6, RZ, 0x1, P1 ;  /* 0x00000001ff067807 */ /* 0x000fc80000800000 */
[----:B------:R-:W-:-:S05]  /*0a10*/  IADD3 R7, PT, PT, R7, -R14, -R6 ;  /* 0x8000000e07077210 */ /* 0x000fca0007ffe806 */
[----:B0-----:R-:W-:-:S04]  /*0a20*/  IMAD.HI.U32 R8, R4, R7, RZ ;  /* 0x0000000704087227 */ /* 0x001fc800078e00ff */
[----:B------:R-:W-:-:S04]  /*0a30*/  IMAD.MOV R10, RZ, RZ, -R8 ;  /* 0x000000ffff0a7224 */ /* 0x000fc800078e0a08 */
[----:B------:R-:W-:-:S05]  /*0a40*/  IMAD R10, R13, R10, R7 ;  /* 0x0000000a0d0a7224 */ /* 0x000fca00078e0207 */
[----:B------:R-:W-:-:S13]  /*0a50*/  ISETP.GE.U32.AND P1, PT, R10, R13, PT ;  /* 0x0000000d0a00720c */ /* 0x000fda0003f26070 */
[----:B------:R-:W-:Y:S01]  /*0a60*/  @P1 IMAD.IADD R10, R10, 0x1, -R13 ;  /* 0x000000010a0a1824 */ /* 0x000fe200078e0a0d */
[----:B------:R-:W-:-:S04]  /*0a70*/  @P1 IADD3 R8, PT, PT, R8, 0x1, RZ ;  /* 0x0000000108081810 */ /* 0x000fc80007ffe0ff */
[----:B------:R-:W-:-:S13]  /*0a80*/  ISETP.GE.U32.AND P2, PT, R10, R13, PT ;  /* 0x0000000d0a00720c */ /* 0x000fda0003f46070 */
[----:B------:R-:W-:-:S05]  /*0a90*/  @P2 VIADD R8, R8, 0x1 ;  /* 0x0000000108082836 */ /* 0x000fca0000000000 */
[----:B------:R-:W-:-:S05]  /*0aa0*/  SEL R7, R5, R8, !P0 ;  /* 0x0000000805077207 */ /* 0x000fca0004000000 */
[----:B------:R-:W-:-:S05]  /*0ab0*/  IMAD.IADD R7, R6, 0x1, R7 ;  /* 0x0000000106077824 */ /* 0x000fca00078e0207 */
[C---:B------:R-:W-:Y:S02]  /*0ac0*/  LOP3.LUT R6, R7.reuse, 0x3, RZ, 0xc0, !PT ;  /* 0x0000000307067812 */ /* 0x040fe400078ec0ff */
[----:B------:R-:W-:Y:S02]  /*0ad0*/  ISETP.GE.U32.AND P2, PT, R7, 0x3, PT ;  /* 0x000000030700780c */ /* 0x000fe40003f46070 */
[----:B------:R-:W-:Y:S02]  /*0ae0*/  ISETP.NE.AND P1, PT, R6, 0x3, PT ;  /* 0x000000030600780c */ /* 0x000fe40003f25270 */
[----:B------:R-:W-:-:S11]  /*0af0*/  MOV R6, R12 ;  /* 0x0000000c00067202 */ /* 0x000fd60000000f00 */
[----:B------:R-:W-:Y:S05]  /*0b00*/  @!P1 BRA `(.L_x_28) ;  /* 0x0000000000389947 */ /* 0x000fea0003800000 */
[----:B------:R-:W0:Y:S01]  /*0b10*/  S2R R9, SR_CgaCtaId ;  /* 0x0000000000097919 */ /* 0x000e220000008800 */
[----:B------:R-:W-:Y:S01]  /*0b20*/  MOV R6, 0x400 ;  /* 0x0000040000067802 */ /* 0x000fe20000000f00 */
[----:B------:R-:W-:Y:S02]  /*0b30*/  VIADD R7, R7, 0x1 ;  /* 0x0000000107077836 */ /* 0x000fe40000000000 */
[----:B------:R-:W-:Y:S02]  /*0b40*/  HFMA2 R8, -RZ, RZ, 0, 0 ;  /* 0x00000000ff087431 */ /* 0x000fe400000001ff */
[----:B------:R-:W-:Y:S01]  /*0b50*/  VIADD R6, R6, 0x80 ;  /* 0x0000008006067836 */ /* 0x000fe20000000000 */
[----:B------:R-:W-:-:S04]  /*0b60*/  LOP3.LUT R11, R7, 0x3, RZ, 0xc0, !PT ;  /* 0x00000003070b7812 */ /* 0x000fc800078ec0ff */
[----:B0-----:R-:W-:Y:S01]  /*0b70*/  LEA R9, R9, R6, 0x18 ;  /* 0x0000000609097211 */ /* 0x001fe200078ec0ff */
[----:B------:R-:W-:-:S07]  /*0b80*/  IMAD.MOV.U32 R6, RZ, RZ, R12 ;  /* 0x000000ffff067224 */ /* 0x000fce00078e000c */
.L_x_29:
[----:B------:R-:W-:Y:S01]  /*0b90*/  IMAD R7, R6, 0x4, R9 ;  /* 0x0000000406077824 */ /* 0x000fe200078e0209 */
[----:B------:R-:W-:Y:S01]  /*0ba0*/  IADD3 R8, PT, PT, R8, 0x1, RZ ;  /* 0x0000000108087810 */ /* 0x000fe20007ffe0ff */
[----:B------:R-:W-:-:S03]  /*0bb0*/  IMAD.IADD R6, R13, 0x1, R6 ;  /* 0x000000010d067824 */ /* 0x000fc600078e0206 */
[----:B------:R0:W-:Y:S01]  /*0bc0*/  STS [R7], RZ ;  /* 0x000000ff07007388 */ /* 0x0001e20000000800 */
[----:B------:R-:W-:-:S13]  /*0bd0*/  ISETP.NE.AND P1, PT, R8, R11, PT ;  /* 0x0000000b0800720c */ /* 0x000fda0003f25270 */
[----:B0-----:R-:W-:Y:S05]  /*0be0*/  @P1 BRA `(.L_x_29) ;  /* 0xfffffffc00e81947 */ /* 0x001fea000383ffff */
.L_x_28:
[----:B------:R-:W-:Y:S05]  /*0bf0*/  BSYNC.RECONVERGENT B1 ;  /* 0x0000000000017941 */ /* 0x000fea0003800200 */
.L_x_27:
[----:B------:R-:W-:Y:S05]  /*0c00*/  @!P2 BRA `(.L_x_26) ;  /* 0x00000000003ca947 */ /* 0x000fea0003800000 */
[----:B------:R-:W0:Y:S01]  /*0c10*/  S2R R8, SR_CgaCtaId ;  /* 0x0000000000087919 */ /* 0x000e220000008800 */
[----:B------:R-:W-:-:S05]  /*0c20*/  MOV R7, 0x400 ;  /* 0x0000040000077802 */ /* 0x000fca0000000f00 */
[----:B------:R-:W-:-:S05]  /*0c30*/  VIADD R7, R7, 0x80 ;  /* 0x0000008007077836 */ /* 0x000fca0000000000 */
[----:B0-----:R-:W-:-:S07]  /*0c40*/  LEA R9, R8, R7, 0x18 ;  /* 0x0000000708097211 */ /* 0x001fce00078ec0ff */
.L_x_30:
[----:B---3--:R-:W-:Y:S01]  /*0c50*/  LEA R16, R6, R9, 0x2 ;  /* 0x0000000906107211 */ /* 0x008fe200078e10ff */
[----:B------:R-:W-:-:S04]  /*0c60*/  IMAD R6, R13, 0x4, R6 ;  /* 0x000000040d067824 */ /* 0x000fc800078e0206 */
[C---:B------:R-:W-:Y:S01]  /*0c70*/  IMAD R8, R13.reuse, 0x4, R16 ;  /* 0x000000040d087824 */ /* 0x040fe200078e0210 */
[----:B------:R3:W-:Y:S01]  /*0c80*/  STS [R16], RZ ;  /* 0x000000ff10007388 */ /* 0x0007e20000000800 */
[----:B------:R-:W-:Y:S02]  /*0c90*/  ISETP.GE.U32.AND P1, PT, R6, 0x80, PT ;  /* 0x000000800600780c */ /* 0x000fe40003f26070 */
[C---:B------:R-:W-:Y:S01]  /*0ca0*/  IMAD R10, R13.reuse, 0x4, R8 ;  /* 0x000000040d0a7824 */ /* 0x040fe200078e0208 */
[----:B------:R3:W-:Y:S04]  /*0cb0*/  STS [R8], RZ ;  /* 0x000000ff08007388 */ /* 0x0007e80000000800 */
[----:B------:R-:W-:Y:S01]  /*0cc0*/  LEA R7, R13, R10, 0x2 ;  /* 0x0000000a0d077211 */ /* 0x000fe200078e10ff */
[----:B------:R3:W-:Y:S04]  /*0cd0*/  STS [R10], RZ ;  /* 0x000000ff0a007388 */ /* 0x0007e80000000800 */
[----:B------:R3:W-:Y:S01]  /*0ce0*/  STS [R7], RZ ;  /* 0x000000ff07007388 */ /* 0x0007e20000000800 */
[----:B------:R-:W-:Y:S05]  /*0cf0*/  @!P1 BRA `(.L_x_30) ;  /* 0xfffffffc00d49947 */ /* 0x000fea000383ffff */
.L_x_26:
[----:B------:R-:W-:Y:S05]  /*0d00*/  BSYNC.RECONVERGENT B0 ;  /* 0x0000000000007941 */ /* 0x000fea0003800200 */
.L_x_25:
[----:B------:R-:W-:Y:S01]  /*0d10*/  BAR.SYNC.DEFER_BLOCKING 0x0 ;  /* 0x0000000000007b1d */ /* 0x000fe20000010000 */
[C---:B------:R-:W-:Y:S01]  /*0d20*/  ISETP.GE.U32.AND P1, PT, R14.reuse, 0x80, PT ;  /* 0x000000800e00780c */ /* 0x040fe20003f26070 */
[C---:B-1----:R-:W-:Y:S01]  /*0d30*/  IMAD.IADD R18, R14.reuse, 0x1, R13 ;  /* 0x000000010e127824 */ /* 0x042fe200078e020d */
[----:B--23--:R-:W-:Y:S01]  /*0d40*/  VIMNMX.U32 R7, PT, PT, R14, 0x80, !PT ;  /* 0x000000800e077848 */ /* 0x00cfe20007fe0000 */
[----:B0-----:R-:W-:Y:S01]  /*0d50*/  IMAD.MOV.U32 R17, RZ, RZ, RZ ;  /* 0x000000ffff117224 */ /* 0x001fe200078e00ff */
[----:B------:R-:W-:-:S03]  /*0d60*/  SEL R15, RZ, 0x1, P1 ;  /* 0x00000001ff0f7807 */ /* 0x000fc60000800000 */
[----:B------:R-:W0:Y:S01]  /*0d70*/  S2UR UR5, SR_CgaCtaId ;  /* 0x00000000000579c3 */ /* 0x000e220000008800 */
[----:B------:R-:W-:Y:S01]  /*0d80*/  UMOV UR4, 0x400 ;  /* 0x0000040000047882 */ /* 0x000fe20000000000 */
[----:B------:R-:W-:Y:S01]  /*0d90*/  IADD3 R7, PT, PT, R7, -R14, -R15 ;  /* 0x8000000e07077210 */ /* 0x000fe20007ffe80f */
[----:B------:R-:W-:-:S04]  /*0da0*/  UIADD3 UR4, UPT, UPT, UR4, 0x80, URZ ;  /* 0x0000008004047890 */ /* 0x000fc8000fffe0ff */
[----:B------:R-:W-:-:S04]  /*0db0*/  IMAD.HI.U32 R4, R4, R7, RZ ;  /* 0x0000000704047227 */ /* 0x000fc800078e00ff */
[----:B------:R-:W-:-:S04]  /*0dc0*/  IMAD.MOV R6, RZ, RZ, -R4 ;  /* 0x000000ffff067224 */ /* 0x000fc800078e0a04 */
[----:B------:R-:W-:-:S05]  /*0dd0*/  IMAD R6, R13, R6, R7 ;  /* 0x000000060d067224 */ /* 0x000fca00078e0207 */
[----:B------:R-:W-:Y:S01]  /*0de0*/  ISETP.GE.U32.AND P1, PT, R6, R13, PT ;  /* 0x0000000d0600720c */ /* 0x000fe20003f26070 */
[----:B0-----:R-:W-:-:S06]  /*0df0*/  ULEA UR4, UR5, UR4, 0x18 ;  /* 0x0000000405047291 */ /* 0x001fcc000f8ec0ff */
[----:B------:R-:W-:-:S06]  /*0e00*/  LEA R16, R12, UR4, 0x2 ;  /* 0x000000040c107c11 */ /* 0x000fcc000f8e10ff */
[-C--:B------:R-:W-:Y:S01]  /*0e10*/  @P1 IADD3 R6, PT, PT, R6, -R13.reuse, RZ ;  /* 0x8000000d06061210 */ /* 0x080fe20007ffe0ff */
[----:B------:R-:W-:Y:S01]  /*0e20*/  @P1 VIADD R4, R4, 0x1 ;  /* 0x0000000104041836 */ /* 0x000fe20000000000 */
[----:B------:R-:W-:Y:S02]  /*0e30*/  LEA R20, R13, R16, 0x2 ;  /* 0x000000100d147211 */ /* 0x000fe400078e10ff */
[----:B------:R-:W-:-:S13]  /*0e40*/  ISETP.GE.U32.AND P2, PT, R6, R13, PT ;  /* 0x0000000d0600720c */ /* 0x000fda0003f46070 */
[----:B------:R-:W-:-:S05]  /*0e50*/  @P2 VIADD R4, R4, 0x1 ;  /* 0x0000000104042836 */ /* 0x000fca0000000000 */
[----:B------:R-:W-:-:S04]  /*0e60*/  SEL R4, R5, R4, !P0 ;  /* 0x0000000405047207 */ /* 0x000fc80004000000 */
[----:B------:R-:W-:-:S04]  /*0e70*/  IADD3 R15, PT, PT, R15, R4, RZ ;  /* 0x000000040f0f7210 */ /* 0x000fc80007ffe0ff */
[----:B------:R-:W-:-:S07]  /*0e80*/  LOP3.LUT R21, R15, 0x3, RZ, 0xc0, !PT ;  /* 0x000000030f157812 */ /* 0x000fce00078ec0ff */
.L_x_36:
[----:B------:R-:W-:Y:S01]  /*0e90*/  ISETP.GT.U32.AND P0, PT, R12, 0x7f, PT ;  /* 0x0000007f0c00780c */ /* 0x000fe20003f04070 */
[----:B------:R-:W-:-:S12]  /*0ea0*/  BSSY.RECONVERGENT B0, `(.L_x_31) ;  /* 0x000004f000007945 */ /* 0x000fd80003800200 */
[----:B0123--:R-:W-:Y:S05]  /*0eb0*/  @P0 BRA `(.L_x_32) ;  /* 0x0000000400340947 */ /* 0x00ffea0003800000 */
[----:B------:R-:W0:Y:S01]  /*0ec0*/  S2R R8, SR_CgaCtaId ;  /* 0x0000000000087919 */ /* 0x000e220000008800 */
[----:B------:R-:W-:Y:S01]  /*0ed0*/  MOV R9, 0x400 ;  /* 0x0000040000097802 */ /* 0x000fe20000000f00 */
[----:B------:R-:W-:Y:S01]  /*0ee0*/  BSSY.RECONVERGENT B1, `(.L_x_33) ;  /* 0x0000022000017945 */ /* 0x000fe20003800200 */
[----:B------:R-:W-:Y:S01]  /*0ef0*/  ISETP.NE.AND P0, PT, R21, 0x3, PT ;  /* 0x000000031500780c */ /* 0x000fe20003f05270 */
[----:B------:R-:W-:Y:S01]  /*0f00*/  IMAD.MOV.U32 R22, RZ, RZ, R12 ;  /* 0x000000ffff167224 */ /* 0x000fe200078e000c */
[----:B------:R-:W-:Y:S02]  /*0f10*/  ISETP.GE.U32.AND P1, PT, R15, 0x3, PT ;  /* 0x000000030f00780c */ /* 0x000fe40003f26070 */
[----:B0-----:R-:W-:-:S05]  /*0f20*/  LEA R4, R8, R9, 0x18 ;  /* 0x0000000908047211 */ /* 0x001fca00078ec0ff */
[----:B------:R-:W-:-:S06]  /*0f30*/  IMAD R19, R17, 0x4, R4 ;  /* 0x0000000411137824 */ /* 0x000fcc00078e0204 */
[----:B------:R-:W0:Y:S01]  /*0f40*/  LDS R19, [R19] ;  /* 0x0000000013137984 */ /* 0x000e220000000800 */
[----:B------:R-:W-:Y:S05]  /*0f50*/  @!P0 BRA `(.L_x_34) ;  /* 0x0000000000688947 */ /* 0x000fea0003800000 */
[----:B------:R-:W1:Y:S01]  /*0f60*/  LDC.64 R4, c[0x0][0x3c0] ;  /* 0x0000f000ff047b82 */ /* 0x000e620000000a00 */
[----:B------:R-:W-:Y:S01]  /*0f70*/  LEA R23, R17, R12, 0x7 ;  /* 0x0000000c11177211 */ /* 0x000fe200078e38ff */
[----:B------:R-:W0:Y:S04]  /*0f80*/  LDS R10, [R16] ;  /* 0x00000000100a7984 */ /* 0x000e280000000800 */
[----:B-1----:R-:W-:-:S06]  /*0f90*/  IMAD.WIDE.U32 R6, R23, 0x4, R4 ;  /* 0x0000000417067825 */ /* 0x002fcc00078e0004 */
[----:B------:R-:W0:Y:S01]  /*0fa0*/  LDG.E R6, desc[UR6][R6.64] ;  /* 0x0000000606067981 */ /* 0x000e22000c1e1900 */
[----:B------:R-:W-:Y:S01]  /*0fb0*/  ISETP.NE.AND P0, PT, R21, RZ, PT ;  /* 0x000000ff1500720c */ /* 0x000fe20003f05270 */
[----:B------:R-:W-:Y:S02]  /*0fc0*/  IMAD.MOV.U32 R22, RZ, RZ, R14 ;  /* 0x000000ffff167224 */ /* 0x000fe400078e000e */
[----:B0-----:R-:W-:-:S05]  /*0fd0*/  FFMA R11, R19, R6, R10 ;  /* 0x00000006130b7223 */ /* 0x001fca000000000a */
[----:B------:R1:W-:Y:S05]  /*0fe0*/  STS [R16], R11 ;  /* 0x0000000b10007388 */ /* 0x0003ea0000000800 */
[----:B------:R-:W-:Y:S05]  /*0ff0*/  @!P0 BRA `(.L_x_34) ;  /* 0x0000000000408947 */ /* 0x000fea0003800000 */
[----:B-1----:R-:W-:Y:S01]  /*1000*/  IMAD.IADD R11, R23, 0x1, R13 ;  /* 0x00000001170b7824 */ /* 0x002fe200078e020d */
[----:B------:R-:W-:Y:S01]  /*1010*/  ISETP.NE.AND P0, PT, R21, 0x1, PT ;  /* 0x000000011500780c */ /* 0x000fe20003f05270 */
[----:B------:R-:W0:Y:S02]  /*1020*/  LDS R10, [R20] ;  /* 0x00000000140a7984 */ /* 0x000e240000000800 */
[----:B------:R-:W-:-:S06]  /*1030*/  IMAD.WIDE.U32 R6, R11, 0x4, R4 ;  /* 0x000000040b067825 */ /* 0x000fcc00078e0004 */
[----:B------:R-:W0:Y:S04]  /*1040*/  LDG.E R6, desc[UR6][R6.64] ;  /* 0x0000000606067981 */ /* 0x000e28000c1e1900 */
[----:B------:R-:W-:-:S05]  /*1050*/  @P0 IADD3 R11, PT, PT, R11, R13, RZ ;  /* 0x0000000d0b0b0210 */ /* 0x000fca0007ffe0ff */
[----:B------:R-:W-:-:S06]  /*1060*/  @P0 IMAD.WIDE.U32 R4, R11, 0x4, R4 ;  /* 0x000000040b040825 */ /* 0x000fcc00078e0004 */
[----:B------:R-:W2:Y:S01]  /*1070*/  @P0 LDG.E R4, desc[UR6][R4.64] ;  /* 0x0000000604040981 */ /* 0x000ea2000c1e1900 */
[----:B0-----:R-:W-:Y:S01]  /*1080*/  FFMA R11, R19, R6, R10 ;  /* 0x00000006130b7223 */ /* 0x001fe2000000000a */
[----:B------:R-:W-:-:S04]  /*1090*/  @P0 IMAD R10, R13, 0x4, R20 ;  /* 0x000000040d0a0824 */ /* 0x000fc800078e0214 */
[----:B------:R-:W-:Y:S04]  /*10a0*/  STS [R20], R11 ;  /* 0x0000000b14007388 */ /* 0x000fe80000000800 */
[----:B------:R-:W2:Y:S02]  /*10b0*/  @P0 LDS R22, [R10] ;  /* 0x000000000a160984 */ /* 0x000ea40000000800 */
[----:B--2---:R-:W-:Y:S01]  /*10c0*/  @P0 FFMA R23, R19, R4, R22 ;  /* 0x0000000413170223 */ /* 0x004fe20000000016 */
[----:B------:R-:W-:Y:S01]  /*10d0*/  IMAD.MOV.U32 R22, RZ, RZ, R18 ;  /* 0x000000ffff167224 */ /* 0x000fe200078e0012 */
[----:B------:R-:W-:-:S03]  /*10e0*/  @P0 IADD3 R22, PT, PT, R18, R13, RZ ;  /* 0x0000000d12160210 */ /* 0x000fc60007ffe0ff */
[----:B------:R2:W-:Y:S04]  /*10f0*/  @P0 STS [R10], R23 ;  /* 0x000000170a000388 */ /* 0x0005e80000000800 */
.L_x_34:
[----:B------:R-:W-:Y:S05]  /*1100*/  BSYNC.RECONVERGENT B1 ;  /* 0x0000000000017941 */ /* 0x000fea0003800200 */
.L_x_33:
[----:B------:R-:W-:Y:S05]  /*1110*/  @!P1 BRA `(.L_x_32) ;  /* 0x00000000009c9947 */ /* 0x000fea0003800000 */
[----:B------:R-:W3:Y:S01]  /*1120*/  LDC.64 R4, c[0x0][0x3c0] ;  /* 0x0000f000ff047b82 */ /* 0x000ee20000000a00 */
[----:B------:R-:W-:Y:S02]  /*1130*/  VIADD R9, R9, 0x80 ;  /* 0x0000008009097836 */ /* 0x000fe40000000000 */
[----:B------:R-:W-:-:S03]  /*1140*/  IMAD R6, R17, 0x80, R22 ;  /* 0x0000008011067824 */ /* 0x000fc600078e0216 */
[----:B------:R-:W-:Y:S01]  /*1150*/  LEA R9, R8, R9, 0x18 ;  /* 0x0000000908097211 */ /* 0x000fe200078ec0ff */
[C-C-:B------:R-:W-:Y:S01]  /*1160*/  IMAD R24, R13.reuse, 0x2, R6.reuse ;  /* 0x000000020d187824 */ /* 0x140fe200078e0206 */
[----:B--2---:R-:W-:Y:S01]  /*1170*/  IADD3 R23, PT, PT, R6, R13, RZ ;  /* 0x0000000d06177210 */ /* 0x004fe20007ffe0ff */
[----:B------:R-:W-:Y:S02]  /*1180*/  IMAD R25, R13, 0x3, R6 ;  /* 0x000000030d197824 */ /* 0x000fe400078e0206 */
[----:B------:R-:W-:Y:S02]  /*1190*/  IMAD R26, R22, 0x4, R9 ;  /* 0x00000004161a7824 */ /* 0x000fe400078e0209 */
[----:B---3--:R-:W-:-:S07]  /*11a0*/  IMAD.WIDE.U32 R6, R6, 0x4, R4 ;  /* 0x0000000406067825 */ /* 0x008fce00078e0004 */
.L_x_35:
[----:B------:R-:W0:Y:S01]  /*11b0*/  LDG.E R10, desc[UR6][R6.64] ;  /* 0x00000006060a7981 */ /* 0x000e22000c1e1900 */
[----:B---3--:R-:W-:-:S03]  /*11c0*/  IMAD.WIDE.U32 R8, R23, 0x4, R4 ;  /* 0x0000000417087825 */ /* 0x008fc600078e0004 */
[----:B------:R-:W0:Y:S04]  /*11d0*/  LDS R28, [R26] ;  /* 0x000000001a1c7984 */ /* 0x000e280000000800 */
[----:B------:R-:W2:Y:S01]  /*11e0*/  LDG.E R8, desc[UR6][R8.64] ;  /* 0x0000000608087981 */ /* 0x000ea2000c1e1900 */
[----:B------:R-:W-:Y:S01]  /*11f0*/  LEA R27, R13, R26, 0x2 ;  /* 0x0000001a0d1b7211 */ /* 0x000fe200078e10ff */
[----:B0-----:R-:W-:-:S05]  /*1200*/  FFMA R29, R19, R10, R28 ;  /* 0x0000000a131d7223 */ /* 0x001fca000000001c */
[----:B------:R-:W-:Y:S04]  /*1210*/  STS [R26], R29 ;  /* 0x0000001d1a007388 */ /* 0x000fe80000000800 */
[----:B------:R-:W2:Y:S02]  /*1220*/  LDS R10, [R27] ;  /* 0x000000001b0a7984 */ /* 0x000ea40000000800 */
[----:B--2---:R-:W-:Y:S01]  /*1230*/  FFMA R29, R19, R8, R10 ;  /* 0x00000008131d7223 */ /* 0x004fe2000000000a */
[----:B-1----:R-:W-:-:S06]  /*1240*/  IMAD.WIDE.U32 R10, R24, 0x4, R4 ;  /* 0x00000004180a7825 */ /* 0x002fcc00078e0004 */
[----:B------:R-:W2:Y:S01]  /*1250*/  LDG.E R10, desc[UR6][R10.64] ;  /* 0x000000060a0a7981 */ /* 0x000ea2000c1e1900 */
[----:B------:R-:W-:-:S03]  /*1260*/  IMAD R28, R13, 0x8, R26 ;  /* 0x000000080d1c7824 */ /* 0x000fc600078e021a */
[----:B------:R-:W-:Y:S04]  /*1270*/  STS [R27], R29 ;  /* 0x0000001d1b007388 */ /* 0x000fe80000000800 */
[----:B------:R-:W2:Y:S02]  /*1280*/  LDS R8, [R28] ;  /* 0x000000001c087984 */ /* 0x000ea40000000800 */
[----:B--2---:R-:W-:Y:S01]  /*1290*/  FFMA R11, R19, R10, R8 ;  /* 0x0000000a130b7223 */ /* 0x004fe20000000008 */
[----:B------:R-:W-:-:S06]  /*12a0*/  IMAD.WIDE.U32 R8, R25, 0x4, R4 ;  /* 0x0000000419087825 */ /* 0x000fcc00078e0004 */
[----:B------:R0:W2:Y:S01]  /*12b0*/  LDG.E R8, desc[UR6][R8.64] ;  /* 0x0000000608087981 */ /* 0x0000a2000c1e1900 */
[C---:B------:R-:W-:Y:S01]  /*12c0*/  IMAD R22, R13.reuse, 0x4, R22 ;  /* 0x000000040d167824 */ /* 0x040fe200078e0216 */
[C---:B------:R-:W-:Y:S01]  /*12d0*/  LEA R23, R13.reuse, R23, 0x2 ;  /* 0x000000170d177211 */ /* 0x040fe200078e10ff */
[C---:B------:R-:W-:Y:S01]  /*12e0*/  IMAD R24, R13.reuse, 0x4, R24 ;  /* 0x000000040d187824 */ /* 0x040fe200078e0218 */
[----:B------:R-:W-:Y:S01]  /*12f0*/  STS [R28], R11 ;  /* 0x0000000b1c007388 */ /* 0x000fe20000000800 */
[C---:B------:R-:W-:Y:S01]  /*1300*/  IMAD R25, R13.reuse, 0x4, R25 ;  /* 0x000000040d197824 */ /* 0x040fe200078e0219 */
[----:B------:R-:W-:Y:S01]  /*1310*/  ISETP.GE.U32.AND P0, PT, R22, 0x80, PT ;  /* 0x000000801600780c */ /* 0x000fe20003f06070 */
[----:B------:R-:W-:-:S04]  /*1320*/  IMAD.WIDE.U32 R6, R13, 0x10, R6 ;  /* 0x000000100d067825 */ /* 0x000fc800078e0006 */
[C---:B0-----:R-:W-:Y:S01]  /*1330*/  IMAD R9, R13.reuse, 0xc, R26 ;  /* 0x0000000c0d097824 */ /* 0x041fe200078e021a */
[----:B------:R-:W-:-:S04]  /*1340*/  LEA R26, R13, R26, 0x4 ;  /* 0x0000001a0d1a7211 */ /* 0x000fc800078e20ff */
[----:B------:R-:W2:Y:S02]  /*1350*/  LDS R10, [R9] ;  /* 0x00000000090a7984 */ /* 0x000ea40000000800 */
[----:B--2---:R-:W-:-:S05]  /*1360*/  FFMA R8, R19, R8, R10 ;  /* 0x0000000813087223 */ /* 0x004fca000000000a */
[----:B------:R3:W-:Y:S01]  /*1370*/  STS [R9], R8 ;  /* 0x0000000809007388 */ /* 0x0007e20000000800 */
[----:B------:R-:W-:Y:S05]  /*1380*/  @!P0 BRA `(.L_x_35) ;  /* 0xfffffffc00888947 */ /* 0x000fea000383ffff */
.L_x_32:
[----:B------:R-:W-:Y:S05]  /*1390*/  BSYNC.RECONVERGENT B0 ;  /* 0x0000000000007941 */ /* 0x000fea0003800200 */
.L_x_31:
[----:B------:R-:W-:-:S05]  /*13a0*/  VIADD R17, R17, 0x1 ;  /* 0x0000000111117836 */ /* 0x000fca0000000000 */
[----:B------:R-:W-:-:S13]  /*13b0*/  ISETP.NE.AND P0, PT, R17, 0xa, PT ;  /* 0x0000000a1100780c */ /* 0x000fda0003f05270 */
[----:B------:R-:W-:Y:S05]  /*13c0*/  @P0 BRA `(.L_x_36) ;  /* 0xfffffff800b00947 */ /* 0x000fea000383ffff */
[----:B------:R-:W-:Y:S01]  /*13d0*/  BAR.SYNC.DEFER_BLOCKING 0x0 ;  /* 0x0000000000007b1d */ /* 0x000fe20000010000 */
[----:B------:R-:W-:-:S05]  /*13e0*/  ISETP.GT.U32.AND P0, PT, R12, 0x7f, PT ;  /* 0x0000007f0c00780c */ /* 0x000fca0003f04070 */
[----:B------:R-:W4:Y:S01]  /*13f0*/  LDCU.64 UR8, c[0x0][0x3b8] ;  /* 0x00007700ff0877ac */ /* 0x000f220008000a00 */
[----:B------:R-:W-:Y:S07]  /*1400*/  BSSY.RECONVERGENT B0, `(.L_x_37) ;  /* 0x0000056000007945 */ /* 0x000fee0003800200 */
[----:B------:R-:W-:Y:S05]  /*1410*/  @P0 BRA `(.L_x_38) ;  /* 0x0000000400500947 */ /* 0x000fea0003800000 */
[----:B------:R-:W-:Y:S01]  /*1420*/  ISETP.NE.AND P0, PT, R21, 0x3, PT ;  /* 0x000000031500780c */ /* 0x000fe20003f05270 */
[----:B------:R-:W-:Y:S01]  /*1430*/  BSSY.RECONVERGENT B1, `(.L_x_39) ;  /* 0x000001d000017945 */ /* 0x000fe20003800200 */
[----:B------:R-:W-:Y:S01]  /*1440*/  ISETP.GE.U32.AND P1, PT, R15, 0x3, PT ;  /* 0x000000030f00780c */ /* 0x000fe20003f26070 */
[----:B------:R-:W-:-:S10]  /*1450*/  IMAD.MOV.U32 R6, RZ, RZ, R12 ;  /* 0x000000ffff067224 */ /* 0x000fd400078e000c */
[----:B------:R-:W-:Y:S05]  /*1460*/  @!P0 BRA `(.L_x_40) ;  /* 0x0000000000648947 */ /* 0x000fea0003800000 */
[----:B------:R-:W5:Y:S01]  /*1470*/  S2UR UR5, SR_CgaCtaId ;  /* 0x00000000000579c3 */ /* 0x000f620000008800 */
[----:B------:R-:W-:Y:S01]  /*1480*/  UMOV UR4, 0x400 ;  /* 0x0000040000047882 */ /* 0x000fe20000000000 */
[----:B------:R-:W-:Y:S01]  /*1490*/  IADD3 R15, PT, PT, R15, 0x1, RZ ;  /* 0x000000010f0f7810 */ /* 0x000fe20007ffe0ff */
[----:B------:R-:W-:Y:S01]  /*14a0*/  UIADD3 UR4, UPT, UPT, UR4, 0x80, URZ ;  /* 0x0000008004047890 */ /* 0x000fe2000fffe0ff */
[----:B------:R-:W-:Y:S02]  /*14b0*/  IMAD.WIDE.U32 R4, R12, 0x4, RZ ;  /* 0x000000040c047825 */ /* 0x000fe400078e00ff */
[----:B------:R-:W-:-:S05]  /*14c0*/  LOP3.LUT R15, R15, 0x3, RZ, 0xc0, !PT ;  /* 0x000000030f0f7812 */ /* 0x000fca00078ec0ff */
[----:B------:R-:W-:Y:S02]  /*14d0*/  IMAD R6, R15, R13, R12 ;  /* 0x0000000d0f067224 */ /* 0x000fe400078e020c */
[----:B------:R-:W-:Y:S01]  /*14e0*/  IMAD.MOV R15, RZ, RZ, -R15 ;  /* 0x000000ffff0f7224 */ /* 0x000fe200078e0a0f */
[----:B-----5:R-:W-:-:S06]  /*14f0*/  ULEA UR4, UR5, UR4, 0x18 ;  /* 0x0000000405047291 */ /* 0x020fcc000f8ec0ff */
[----:B-1----:R-:W-:-:S07]  /*1500*/  LEA R16, R12, UR4, 0x2 ;  /* 0x000000040c107c11 */ /* 0x002fce000f8e10ff */
.L_x_41:
[----:B---3--:R-:W-:Y:S01]  /*1510*/  IADD3 R8, P0, PT, R2, R4, RZ ;  /* 0x0000000402087210 */ /* 0x008fe20007f1e0ff */
[----:B------:R-:W1:Y:S04]  /*1520*/  LDS R18, [R16] ;  /* 0x0000000010127984 */ /* 0x000e680000000800 */
[----:B------:R-:W-:-:S05]  /*1530*/  IMAD.X R9, R3, 0x1, R5, P0 ;  /* 0x0000000103097824 */ /* 0x000fca00000e0605 */
[----:B------:R-:W3:Y:S01]  /*1540*/  LDG.E R8, desc[UR6][R8.64] ;  /* 0x0000000608087981 */ /* 0x000ee2000c1e1900 */
[----:B--2-4-:R-:W-:Y:S02]  /*1550*/  IADD3 R10, P0, PT, R4, UR8, RZ ;  /* 0x00000008040a7c10 */ /* 0x014fe4000ff1e0ff */
[----:B------:R-:W-:Y:S02]  /*1560*/  IADD3 R15, PT, PT, R15, 0x1, RZ ;  /* 0x000000010f0f7810 */ /* 0x000fe40007ffe0ff */
[----:B------:R-:W-:Y:S02]  /*1570*/  IADD3.X R11, PT, PT, R5, UR9, RZ, P0, !PT ;  /* 0x00000009050b7c10 */ /* 0x000fe400087fe4ff */
[----:B------:R-:W-:Y:S01]  /*1580*/  ISETP.NE.AND P0, PT, R15, RZ, PT ;  /* 0x000000ff0f00720c */ /* 0x000fe20003f05270 */
[----:B------:R-:W-:Y:S01]  /*1590*/  IMAD.WIDE.U32 R4, R13, 0x4, R4 ;  /* 0x000000040d047825 */ /* 0x000fe200078e0004 */
[----:B---3--:R-:W-:-:S05]  /*15a0*/  FSET.BF.GT.AND R7, R8, RZ, PT ;  /* 0x000000ff0807720a */ /* 0x008fca0003804000 */
[----:B-1----:R-:W-:-:S05]  /*15b0*/  FMUL R7, R7, R18 ;  /* 0x0000001207077220 */ /* 0x002fca0000400000 */
[----:B------:R-:W-:Y:S04]  /*15c0*/  REDG.E.ADD.F32.FTZ.RN.STRONG.GPU desc[UR6][R10.64], R7 ;  /* 0x000000070a0079a6 */ /* 0x000fe8000c12f306 */
[----:B------:R1:W-:Y:S02]  /*15d0*/  STS [R16], R7 ;  /* 0x0000000710007388 */ /* 0x0003e40000000800 */
[----:B-1----:R-:W-:Y:S01]  /*15e0*/  IMAD R16, R13, 0x4, R16 ;  /* 0x000000040d107824 */ /* 0x002fe200078e0210 */
[----:B------:R-:W-:Y:S06]  /*15f0*/  @P0 BRA `(.L_x_41) ;  /* 0xfffffffc00c40947 */ /* 0x000fec000383ffff */
.L_x_40:
[----:B----4-:R-:W-:Y:S05]  /*1600*/  BSYNC.RECONVERGENT B1 ;  /* 0x0000000000017941 */ /* 0x010fea0003800200 */
.L_x_39:
[----:B------:R-:W-:Y:S05]  /*1610*/  @!P1 BRA `(.L_x_38) ;  /* 0x0000000000d09947 */ /* 0x000fea0003800000 */
[----:B------:R-:W4:Y:S01]  /*1620*/  S2UR UR5, SR_CgaCtaId ;  /* 0x00000000000579c3 */ /* 0x000f220000008800 */
[----:B------:R-:W-:Y:S01]  /*1630*/  UMOV UR4, 0x400 ;  /* 0x0000040000047882 */ /* 0x000fe20000000000 */
[C-C-:B------:R-:W-:Y:S01]  /*1640*/  IMAD R7, R13.reuse, 0x2, R6.reuse ;  /* 0x000000020d077824 */ /* 0x140fe200078e0206 */
[----:B------:R-:W-:Y:S01]  /*1650*/  UIADD3 UR4, UPT, UPT, UR4, 0x80, URZ ;  /* 0x0000008004047890 */ /* 0x000fe2000fffe0ff */
[----:B---3--:R-:W-:Y:S01]  /*1660*/  IMAD R9, R13, 0x3, R6 ;  /* 0x000000030d097824 */ /* 0x008fe200078e0206 */
[----:B-1----:R-:W-:-:S03]  /*1670*/  IADD3 R11, PT, PT, R6, R13, RZ ;  /* 0x0000000d060b7210 */ /* 0x002fc60007ffe0ff */
[----:B------:R-:W1:Y:S01]  /*1680*/  LDC.64 R4, c[0x0][0x3b8] ;  /* 0x0000ee00ff047b82 */ /* 0x000e620000000a00 */
[----:B----4-:R-:W-:-:S06]  /*1690*/  ULEA UR4, UR5, UR4, 0x18 ;  /* 0x0000000405047291 */ /* 0x010fcc000f8ec0ff */
[----:B------:R-:W-:-:S07]  /*16a0*/  LEA R8, R6, UR4, 0x2 ;  /* 0x0000000406087c11 */ /* 0x000fce000f8e10ff */
.L_x_42:
[C---:B0-----:R-:W-:Y:S01]  /*16b0*/  IMAD.WIDE.U32 R18, R6.reuse, 0x4, R2 ;  /* 0x0000000406127825 */ /* 0x041fe200078e0002 */
[----:B------:R-:W0:Y:S05]  /*16c0*/  LDS R15, [R8] ;  /* 0x00000000080f7984 */ /* 0x000e2a0000000800 */
[----:B------:R-:W3:Y:S01]  /*16d0*/  LDG.E R18, desc[UR6][R18.64] ;  /* 0x0000000612127981 */ /* 0x000ee2000c1e1900 */
[----:B-1----:R-:W-:-:S04]  /*16e0*/  IMAD.WIDE.U32 R16, R6, 0x4, R4 ;  /* 0x0000000406107825 */ /* 0x002fc800078e0004 */
[----:B--2---:R-:W-:-:S04]  /*16f0*/  IMAD.WIDE.U32 R22, R11, 0x4, R2 ;  /* 0x000000040b167825 */ /* 0x004fc800078e0002 */
[----:B------:R-:W-:Y:S01]  /*1700*/  IMAD R24, R13, 0x4, R8 ;  /* 0x000000040d187824 */ /* 0x000fe200078e0208 */
[----:B---3--:R-:W-:-:S05]  /*1710*/  FSET.BF.GT.AND R10, R18, RZ, PT ;  /* 0x000000ff120a720a */ /* 0x008fca0003804000 */
[----:B0-----:R-:W-:-:S05]  /*1720*/  FMUL R15, R10, R15 ;  /* 0x0000000f0a0f7220 */ /* 0x001fca0000400000 */
[----:B------:R-:W-:Y:S04]  /*1730*/  REDG.E.ADD.F32.FTZ.RN.STRONG.GPU desc[UR6][R16.64], R15 ;  /* 0x0000000f100079a6 */ /* 0x000fe8000c12f306 */
[----:B------:R-:W2:Y:S01]  /*1740*/  LDG.E R22, desc[UR6][R22.64] ;  /* 0x0000000616167981 */ /* 0x000ea2000c1e1900 */
[----:B------:R-:W-:-:S03]  /*1750*/  IMAD.WIDE.U32 R18, R11, 0x4, R4 ;  /* 0x000000040b127825 */ /* 0x000fc600078e0004 */
[----:B------:R-:W-:Y:S04]  /*1760*/  STS [R8], R15 ;  /* 0x0000000f08007388 */ /* 0x000fe80000000800 */
[----:B------:R-:W0:Y:S01]  /*1770*/  LDS R21, [R24] ;  /* 0x0000000018157984 */ /* 0x000e220000000800 */
[----:B------:R-:W-:Y:S01]  /*1780*/  IMAD R26, R13, 0x8, R8 ;  /* 0x000000080d1a7824 */ /* 0x000fe200078e0208 */
[----:B--2---:R-:W-:-:S05]  /*1790*/  FSET.BF.GT.AND R10, R22, RZ, PT ;  /* 0x000000ff160a720a */ /* 0x004fca0003804000 */
[----:B0-----:R-:W-:Y:S01]  /*17a0*/  FMUL R25, R10, R21 ;  /* 0x000000150a197220 */ /* 0x001fe20000400000 */
[----:B------:R-:W-:-:S04]  /*17b0*/  IMAD.WIDE.U32 R20, R7, 0x4, R2 ;  /* 0x0000000407147825 */ /* 0x000fc800078e0002 */
        /* <DEDUP_REMOVED lines=11> */
[----:B------:R-:W-:Y:S01]  /*1870*/  IADD3 R6, PT, PT, R13, R6, R13 ;  /* 0x000000060d067210 */ /* 0x000fe20007ffe00d */
[----:B------:R-:W-:Y:S02]  /*1880*/  IMAD.WIDE.U32 R18, R9, 0x4, R4 ;  /* 0x0000000409127825 */ /* 0x000fe400078e0004 */
[----:B------:R-:W-:Y:S04]  /*1890*/  STS [R26], R15 ;  /* 0x0000000f1a007388 */ /* 0x000fe80000000800 */
[----:B------:R-:W0:Y:S01]  /*18a0*/  LDS R21, [R27] ;  /* 0x000000001b157984 */ /* 0x000e220000000800 */
[----:B------:R-:W-:-:S04]  /*18b0*/  IADD3 R6, PT, PT, R13, R6, R13 ;  /* 0x000000060d067210 */ /* 0x000fc80007ffe00d */
[----:B------:R-:W-:Y:S01]  /*18c0*/  ISETP.GE.U32.AND P0, PT, R6, 0x80, PT ;  /* 0x000000800600780c */ /* 0x000fe20003f06070 */
[C---:B------:R-:W-:Y:S01]  /*18d0*/  IMAD R9, R13.reuse, 0x4, R9 ;  /* 0x000000040d097824 */ /* 0x040fe200078e0209 */
[C---:B------:R-:W-:Y:S01]  /*18e0*/  LEA R7, R13.reuse, R7, 0x2 ;  /* 0x000000070d077211 */ /* 0x040fe200078e10ff */
[C---:B------:R-:W-:Y:S01]  /*18f0*/  IMAD R11, R13.reuse, 0x4, R11 ;  /* 0x000000040d0b7824 */ /* 0x040fe200078e020b */
[----:B------:R-:W-:Y:S02]  /*1900*/  LEA R8, R13, R8, 0x4 ;  /* 0x000000080d087211 */ /* 0x000fe400078e20ff */
[----:B--2---:R-:W-:-:S05]  /*1910*/  FSET.BF.GT.AND R10, R22, RZ, PT ;  /* 0x000000ff160a720a */ /* 0x004fca0003804000 */
[----:B0-----:R-:W-:-:S05]  /*1920*/  FMUL R10, R10, R21 ;  /* 0x000000150a0a7220 */ /* 0x001fca0000400000 */
[----:B------:R0:W-:Y:S04]  /*1930*/  STS [R27], R10 ;  /* 0x0000000a1b007388 */ /* 0x0001e80000000800 */
[----:B------:R0:W-:Y:S01]  /*1940*/  REDG.E.ADD.F32.FTZ.RN.STRONG.GPU desc[UR6][R18.64], R10 ;  /* 0x0000000a120079a6 */ /* 0x0001e2000c12f306 */
[----:B------:R-:W-:Y:S05]  /*1950*/  @!P0 BRA `(.L_x_42) ;  /* 0xfffffffc00548947 */ /* 0x000fea000383ffff */
.L_x_38:
[----:B----4-:R-:W-:Y:S05]  /*1960*/  BSYNC.RECONVERGENT B0 ;  /* 0x0000000000007941 */ /* 0x010fea0003800200 */
.L_x_37:
[----:B------:R-:W4:Y:S01]  /*1970*/  I2F.U32.RP R4, R13 ;  /* 0x0000000d00047306 */ /* 0x000f220000209000 */
[----:B------:R-:W-:Y:S01]  /*1980*/  IADD3 R14, PT, PT, -R14, 0x187ff, RZ ;  /* 0x000187ff0e0e7810 */ /* 0x000fe20007ffe1ff */
[----:B------:R-:W-:Y:S01]  /*1990*/  BAR.SYNC.DEFER_BLOCKING 0x0 ;  /* 0x0000000000007b1d */ /* 0x000fe20000010000 */
[----:B------:R-:W-:-:S05]  /*19a0*/  ISETP.NE.U32.AND P2, PT, R13, RZ, PT ;  /* 0x000000ff0d00720c */ /* 0x000fca0003f45070 */
[----:B------:R-:W-:Y:S01]  /*19b0*/  BSSY.RECONVERGENT B0, `(.L_x_43) ;  /* 0x000002b000007945 */ /* 0x000fe20003800200 */
[----:B----4-:R-:W4:Y:S02]  /*19c0*/  MUFU.RCP R4, R4 ;  /* 0x0000000400047308 */ /* 0x010f240000001000 */
[----:B----4-:R-:W-:-:S06]  /*19d0*/  VIADD R5, R4, 0xffffffe ;  /* 0x0ffffffe04057836 */ /* 0x010fcc0000000000 */
[----:B------:R-:W4:Y:S02]  /*19e0*/  F2I.FTZ.U32.TRUNC.NTZ R3, R5 ;  /* 0x0000000500037305 */ /* 0x000f24000021f000 */
[----:B----4-:R-:W-:-:S04]  /*19f0*/  IMAD.MOV R2, RZ, RZ, -R3 ;  /* 0x000000ffff027224 */ /* 0x010fc800078e0a03 */
[----:B------:R-:W-:Y:S01]  /*1a00*/  IMAD R7, R2, R13, RZ ;  /* 0x0000000d02077224 */ /* 0x000fe200078e02ff */
[----:B------:R-:W-:-:S05]  /*1a10*/  MOV R2, RZ ;  /* 0x000000ff00027202 */ /* 0x000fca0000000f00 */
[----:B------:R-:W-:-:S06]  /*1a20*/  IMAD.HI.U32 R7, R3, R7, R2 ;  /* 0x0000000703077227 */ /* 0x000fcc00078e0002 */
[----:B------:R-:W-:-:S04]  /*1a30*/  IMAD.HI.U32 R2, R7, R14, RZ ;  /* 0x0000000e07027227 */ /* 0x000fc800078e00ff */
[----:B------:R-:W-:-:S04]  /*1a40*/  IMAD.MOV R3, RZ, RZ, -R2 ;  /* 0x000000ffff037224 */ /* 0x000fc800078e0a02 */
[----:B------:R-:W-:-:S05]  /*1a50*/  IMAD R14, R13, R3, R14 ;  /* 0x000000030d0e7224 */ /* 0x000fca00078e020e */
[----:B------:R-:W-:-:S13]  /*1a60*/  ISETP.GE.U32.AND P0, PT, R14, R13, PT ;  /* 0x0000000d0e00720c */ /* 0x000fda0003f06070 */
[----:B------:R-:W-:Y:S01]  /*1a70*/  @P0 IMAD.IADD R14, R14, 0x1, -R13 ;  /* 0x000000010e0e0824 */ /* 0x000fe200078e0a0d */
[----:B------:R-:W-:-:S04]  /*1a80*/  @P0 IADD3 R2, PT, PT, R2, 0x1, RZ ;  /* 0x0000000102020810 */ /* 0x000fc80007ffe0ff */
[----:B------:R-:W-:-:S13]  /*1a90*/  ISETP.GE.U32.AND P1, PT, R14, R13, PT ;  /* 0x0000000d0e00720c */ /* 0x000fda0003f26070 */
[----:B------:R-:W-:Y:S01]  /*1aa0*/  @P1 VIADD R2, R2, 0x1 ;  /* 0x0000000102021836 */ /* 0x000fe20000000000 */
[----:B------:R-:W-:-:S04]  /*1ab0*/  @!P2 LOP3.LUT R2, RZ, R13, RZ, 0x33, !PT ;  /* 0x0000000dff02a212 */ /* 0x000fc800078e33ff */
[----:B------:R-:W-:-:S04]  /*1ac0*/  LOP3.LUT R17, R2, 0x3, RZ, 0xc0, !PT ;  /* 0x0000000302117812 */ /* 0x000fc800078ec0ff */
[----:B------:R-:W-:-:S13]  /*1ad0*/  ISETP.NE.AND P0, PT, R17, 0x2, PT ;  /* 0x000000021100780c */ /* 0x000fda0003f05270 */
[----:B------:R-:W-:Y:S05]  /*1ae0*/  @!P0 BRA `(.L_x_44) ;  /* 0x00000000005c8947 */ /* 0x000fea0003800000 */
[----:B------:R-:W1:Y:S01]  /*1af0*/  S2R R7, SR_CgaCtaId ;  /* 0x0000000000077919 */ /* 0x000e620000008800 */
[----:B------:R-:W4:Y:S01]  /*1b00*/  LDC.64 R2, c[0x0][0x3b0] ;  /* 0x0000ec00ff027b82 */ /* 0x000f220000000a00 */
[----:B------:R-:W-:Y:S01]  /*1b10*/  MOV R6, 0x400 ;  /* 0x0000040000067802 */ /* 0x000fe20000000f00 */
[----:B0-2---:R-:W-:-:S03]  /*1b20*/  IMAD.MOV.U32 R10, RZ, RZ, RZ ;  /* 0x000000ffff0a7224 */ /* 0x005fc600078e00ff */
[----:B------:R-:W-:-:S03]  /*1b30*/  IADD3 R6, PT, PT, R6, 0x80, RZ ;  /* 0x0000008006067810 */ /* 0x000fc60007ffe0ff */
[----:B------:R-:W0:Y:S01]  /*1b40*/  LDC.64 R4, c[0x0][0x398] ;  /* 0x0000e600ff047b82 */ /* 0x000e220000000a00 */
[----:B-1----:R-:W-:-:S07]  /*1b50*/  LEA R16, R7, R6, 0x18 ;  /* 0x0000000607107211 */ /* 0x002fce00078ec0ff */
.L_x_45:
[----:B0-----:R-:W-:-:S05]  /*1b60*/  IMAD.HI.U32 R6, R12, 0x5397829d, RZ ;  /* 0x5397829d0c067827 */ /* 0x001fca00078e00ff */
[----:B------:R-:W-:-:S05]  /*1b70*/  SHF.R.U32.HI R7, RZ, 0x8, R6 ;  /* 0x00000008ff077819 */ /* 0x000fca0000011606 */
[----:B---3--:R-:W-:-:S04]  /*1b80*/  IMAD R9, R7, -0x310, R12 ;  /* 0xfffffcf007097824 */ /* 0x008fc800078e020c */
[----:B------:R-:W-:-:S04]  /*1b90*/  IMAD R9, R0, 0x310, R9 ;  /* 0x0000031000097824 */ /* 0x000fc800078e0209 */
[----:B0-----:R-:W-:-:S06]  /*1ba0*/  IMAD.WIDE.U32 R8, R9, 0x4, R4 ;  /* 0x0000000409087825 */ /* 0x001fcc00078e0004 */
[----:B------:R-:W2:Y:S01]  /*1bb0*/  LDG.E R8, desc[UR6][R8.64] ;  /* 0x0000000608087981 */ /* 0x000ea2000c1e1900 */
[----:B------:R-:W-:Y:S01]  /*1bc0*/  LEA R11, R7, R16, 0x2 ;  /* 0x00000010070b7211 */ /* 0x000fe200078e10ff */
[----:B------:R-:W-:Y:S02]  /*1bd0*/  VIADD R10, R10, 0x1 ;  /* 0x000000010a0a7836 */ /* 0x000fe40000000000 */
[----:B----4-:R-:W-:-:S03]  /*1be0*/  IMAD.WIDE.U32 R6, R12, 0x4, R2 ;  /* 0x000000040c067825 */ /* 0x010fc600078e0002 */
[----:B------:R-:W2:Y:S01]  /*1bf0*/  LDS R11, [R11] ;  /* 0x000000000b0b7984 */ /* 0x000ea20000000800 */
[----:B------:R-:W-:-:S04]  /*1c00*/  LOP3.LUT R14, R17, R10, RZ, 0x3c, !PT ;  /* 0x0000000a110e7212 */ /* 0x000fc800078e3cff */
[----:B------:R-:W-:Y:S02]  /*1c10*/  ISETP.NE.AND P0, PT, R14, 0x2, PT ;  /* 0x000000020e00780c */ /* 0x000fe40003f05270 */
[----:B------:R-:W-:Y:S01]  /*1c20*/  IADD3 R12, PT, PT, R13, R12, RZ ;  /* 0x0000000c0d0c7210 */ /* 0x000fe20007ffe0ff */
[----:B--2---:R-:W-:-:S05]  /*1c30*/  FMUL R15, R11, R8 ;  /* 0x000000080b0f7220 */ /* 0x004fca0000400000 */
[----:B------:R0:W-:Y:S05]  /*1c40*/  REDG.E.ADD.F32.FTZ.RN.STRONG.GPU desc[UR6][R6.64], R15 ;  /* 0x0000000f060079a6 */ /* 0x0001ea000c12f306 */
[----:B------:R-:W-:Y:S05]  /*1c50*/  @P0 BRA `(.L_x_45) ;  /* 0xfffffffc00c00947 */ /* 0x000fea000383ffff */
.L_x_44:
[----:B------:R-:W-:Y:S05]  /*1c60*/  BSYNC.RECONVERGENT B0 ;  /* 0x0000000000007941 */ /* 0x000fea0003800200 */
.L_x_43:
[----:B------:R-:W4:Y:S01]  /*1c70*/  S2UR UR5, SR_CgaCtaId ;  /* 0x00000000000579c3 */ /* 0x000f220000008800 */
[----:B------:R-:W-:Y:S02]  /*1c80*/  UMOV UR4, 0x400 ;  /* 0x0000040000047882 */ /* 0x000fe40000000000 */
[----:B------:R-:W-:-:S05]  /*1c90*/  UIADD3 UR4, UPT, UPT, UR4, 0x80, URZ ;  /* 0x0000008004047890 */ /* 0x000fca000fffe0ff */
[----:B------:R-:W0:Y:S08]  /*1ca0*/  LDC.64 R4, c[0x0][0x3b0] ;  /* 0x0000ec00ff047b82 */ /* 0x000e300000000a00 */
[----:B------:R-:W0:Y:S01]  /*1cb0*/  LDC.64 R2, c[0x0][0x398] ;  /* 0x0000e600ff027b82 */ /* 0x000e220000000a00 */
[----:B----4-:R-:W-:-:S12]  /*1cc0*/  ULEA UR4, UR5, UR4, 0x18 ;  /* 0x0000000405047291 */ /* 0x010fd8000f8ec0ff */
.L_x_46:
[----:B0---4-:R-:W-:-:S05]  /*1cd0*/  IMAD.HI.U32 R6, R12, 0x5397829d, RZ ;  /* 0x5397829d0c067827 */ /* 0x011fca00078e00ff */
[----:B---3--:R-:W-:-:S05]  /*1ce0*/  SHF.R.U32.HI R9, RZ, 0x8, R6 ;  /* 0x00000008ff097819 */ /* 0x008fca0000011606 */
[----:B------:R-:W-:-:S04]  /*1cf0*/  IMAD R7, R9, -0x310, R12 ;  /* 0xfffffcf009077824 */ /* 0x000fc800078e020c */
[----:B------:R-:W-:-:S04]  /*1d00*/  IMAD R7, R0, 0x310, R7 ;  /* 0x0000031000077824 */ /* 0x000fc800078e0207 */
[----:B------:R-:W-:-:S06]  /*1d10*/  IMAD.WIDE.U32 R6, R7, 0x4, R2 ;  /* 0x0000000407067825 */ /* 0x000fcc00078e0002 */
[----:B------:R-:W3:Y:S01]  /*1d20*/  LDG.E R7, desc[UR6][R6.64] ;  /* 0x0000000606077981 */ /* 0x000ee2000c1e1900 */
[----:B-1----:R-:W-:Y:S01]  /*1d30*/  LEA R16, R9, UR4, 0x2 ;  /* 0x0000000409107c11 */ /* 0x002fe2000f8e10ff */
[----:B------:R-:W-:Y:S02]  /*1d40*/  IMAD.IADD R17, R13, 0x1, R12 ;  /* 0x000000010d117824 */ /* 0x000fe400078e020c */
[----:B--2---:R-:W-:Y:S02]  /*1d50*/  IMAD.WIDE.U32 R10, R12, 0x4, R4 ;  /* 0x000000040c0a7825 */ /* 0x004fe400078e0004 */
[----:B------:R-:W3:Y:S02]  /*1d60*/  LDS R8, [R16] ;  /* 0x0000000010087984 */ /* 0x000ee40000000800 */
[----:B------:R-:W-:-:S05]  /*1d70*/  IMAD.HI.U32 R9, R17, 0x5397829d, RZ ;  /* 0x5397829d11097827 */ /* 0x000fca00078e00ff */
[----:B------:R-:W-:-:S05]  /*1d80*/  SHF.R.U32.HI R14, RZ, 0x8, R9 ;  /* 0x00000008ff0e7819 */ /* 0x000fca0000011609 */
[----:B------:R-:W-:-:S04]  /*1d90*/  IMAD R9, R14, -0x310, R17 ;  /* 0xfffffcf00e097824 */ /* 0x000fc800078e0211 */
[----:B------:R-:W-:Y:S01]  /*1da0*/  IMAD R9, R0, 0x310, R9 ;  /* 0x0000031000097824 */ /* 0x000fe200078e0209 */
[----:B------:R-:W-:-:S06]  /*1db0*/  LEA R14, R14, UR4, 0x2 ;  /* 0x000000040e0e7c11 */ /* 0x000fcc000f8e10ff */
[----:B------:R-:W0:Y:S01]  /*1dc0*/  LDS R14, [R14] ;  /* 0x000000000e0e7984 */ /* 0x000e220000000800 */
[----:B---3--:R-:W-:Y:S01]  /*1dd0*/  FMUL R15, R8, R7 ;  /* 0x00000007080f7220 */ /* 0x008fe20000400000 */
[----:B------:R-:W-:-:S04]  /*1de0*/  IMAD.WIDE.U32 R8, R9, 0x4, R2 ;  /* 0x0000000409087825 */ /* 0x000fc800078e0002 */
[----:B------:R1:W-:Y:S04]  /*1df0*/  REDG.E.ADD.F32.FTZ.RN.STRONG.GPU desc[UR6][R10.64], R15 ;  /* 0x0000000f0a0079a6 */ /* 0x0003e8000c12f306 */
[----:B------:R-:W0:Y:S01]  /*1e00*/  LDG.E R9, desc[UR6][R8.64] ;  /* 0x0000000608097981 */ /* 0x000e22000c1e1900 */
[----:B------:R-:W-:-:S05]  /*1e10*/  IADD3 R12, PT, PT, R17, R13, RZ ;  /* 0x0000000d110c7210 */ /* 0x000fca0007ffe0ff */
[----:B------:R-:W-:-:S05]  /*1e20*/  IMAD.HI.U32 R6, R12, 0x5397829d, RZ ;  /* 0x5397829d0c067827 */ /* 0x000fca00078e00ff */
[----:B------:R-:W-:-:S05]  /*1e30*/  SHF.R.U32.HI R19, RZ, 0x8, R6 ;  /* 0x00000008ff137819 */ /* 0x000fca0000011606 */
[----:B------:R-:W-:-:S04]  /*1e40*/  IMAD R7, R19, -0x310, R12 ;  /* 0xfffffcf013077824 */ /* 0x000fc800078e020c */
[----:B------:R-:W-:Y:S02]  /*1e50*/  IMAD R21, R0, 0x310, R7 ;  /* 0x0000031000157824 */ /* 0x000fe400078e0207 */
[----:B------:R-:W-:-:S04]  /*1e60*/  IMAD.WIDE.U32 R6, R17, 0x4, R4 ;  /* 0x0000000411067825 */ /* 0x000fc800078e0004 */
[----:B-1----:R-:W-:Y:S01]  /*1e70*/  IMAD.WIDE.U32 R10, R21, 0x4, R2 ;  /* 0x00000004150a7825 */ /* 0x002fe200078e0002 */
[----:B------:R-:W-:-:S06]  /*1e80*/  LEA R19, R19, UR4, 0x2 ;  /* 0x0000000413137c11 */ /* 0x000fcc000f8e10ff */
[----:B------:R-:W1:Y:S01]  /*1e90*/  LDS R19, [R19] ;  /* 0x0000000013137984 */ /* 0x000e620000000800 */
[----:B0-----:R-:W-:-:S05]  /*1ea0*/  FMUL R17, R14, R9 ;  /* 0x000000090e117220 */ /* 0x001fca0000400000 */
[----:B------:R0:W-:Y:S04]  /*1eb0*/  REDG.E.ADD.F32.FTZ.RN.STRONG.GPU desc[UR6][R6.64], R17 ;  /* 0x00000011060079a6 */ /* 0x0001e8000c12f306 */
[----:B------:R-:W1:Y:S01]  /*1ec0*/  LDG.E R10, desc[UR6][R10.64] ;  /* 0x000000060a0a7981 */ /* 0x000e62000c1e1900 */
[----:B------:R-:W-:-:S04]  /*1ed0*/  IMAD.IADD R16, R12, 0x1, R13 ;  /* 0x000000010c107824 */ /* 0x000fc800078e020d */
[----:B------:R-:W-:-:S05]  /*1ee0*/  IMAD.HI.U32 R8, R16, 0x5397829d, RZ ;  /* 0x5397829d10087827 */ /* 0x000fca00078e00ff */
[----:B------:R-:W-:-:S05]  /*1ef0*/  SHF.R.U32.HI R23, RZ, 0x8, R8 ;  /* 0x00000008ff177819 */ /* 0x000fca0000011608 */
[----:B------:R-:W-:-:S04]  /*1f00*/  IMAD R9, R23, -0x310, R16 ;  /* 0xfffffcf017097824 */ /* 0x000fc800078e0210 */
[----:B------:R-:W-:Y:S02]  /*1f10*/  IMAD R15, R0, 0x310, R9 ;  /* 0x00000310000f7824 */ /* 0x000fe400078e0209 */
[----:B------:R-:W-:-:S04]  /*1f20*/  IMAD.WIDE.U32 R8, R12, 0x4, R4 ;  /* 0x000000040c087825 */ /* 0x000fc800078e0004 */
[----:B------:R-:W-:Y:S01]  /*1f30*/  IMAD.WIDE.U32 R14, R15, 0x4, R2 ;  /* 0x000000040f0e7825 */ /* 0x000fe200078e0002 */
[----:B------:R-:W-:-:S06]  /*1f40*/  LEA R23, R23, UR4, 0x2 ;  /* 0x0000000417177c11 */ /* 0x000fcc000f8e10ff */
[----:B------:R-:W2:Y:S01]  /*1f50*/  LDS R23, [R23] ;  /* 0x0000000017177984 */ /* 0x000ea20000000800 */
[----:B-1----:R-:W-:-:S05]  /*1f60*/  FMUL R21, R19, R10 ;  /* 0x0000000a13157220 */ /* 0x002fca0000400000 */
[----:B------:R4:W-:Y:S04]  /*1f70*/  REDG.E.ADD.F32.FTZ.RN.STRONG.GPU desc[UR6][R8.64], R21 ;  /* 0x00000015080079a6 */ /* 0x0009e8000c12f306 */
[----:B------:R-:W2:Y:S01]  /*1f80*/  LDG.E R14, desc[UR6][R14.64] ;  /* 0x000000060e0e7981 */ /* 0x000ea2000c1e1900 */
[C---:B------:R-:W-:Y:S01]  /*1f90*/  IADD3 R12, PT, PT, R16.reuse, R13, RZ ;  /* 0x0000000d100c7210 */ /* 0x040fe20007ffe0ff */
[----:B0-----:R-:W-:-:S03]  /*1fa0*/  IMAD.WIDE.U32 R6, R16, 0x4, R4 ;  /* 0x0000000410067825 */ /* 0x001fc600078e0004 */
[----:B------:R-:W-:Y:S01]  /*1fb0*/  ISETP.GE.U32.AND P0, PT, R12, 0x18800, PT ;  /* 0x000188000c00780c */ /* 0x000fe20003f06070 */
[----:B--2---:R-:W-:-:S05]  /*1fc0*/  FMUL R11, R23, R14 ;  /* 0x0000000e170b7220 */ /* 0x004fca0000400000 */
[----:B------:R4:W-:Y:S07]  /*1fd0*/  REDG.E.ADD.F32.FTZ.RN.STRONG.GPU desc[UR6][R6.64], R11 ;  /* 0x0000000b060079a6 */ /* 0x0009ee000c12f306 */
[----:B------:R-:W-:Y:S05]  /*1fe0*/  @!P0 BRA `(.L_x_46) ;  /* 0xfffffffc00388947 */ /* 0x000fea000383ffff */
[----:B------:R-:W-:Y:S05]  /*1ff0*/  EXIT ;  /* 0x000000000000794d */ /* 0x000fea0003800000 */
.L_x_47:
        /* <DEDUP_REMOVED lines=16> */
.L_x_113:


//--------------------- .text._Z26calculateBatchLossAccuracyPfS_S_Pii --------------------------
	.section	.text._Z26calculateBatchLossAccuracyPfS_S_Pii,"ax",@progbits
	.align	128
        .global         _Z26calculateBatchLossAccuracyPfS_S_Pii
        .type           _Z26calculateBatchLossAccuracyPfS_S_Pii,@function
        .size           _Z26calculateBatchLossAccuracyPfS_S_Pii,(.L_x_114 - _Z26calculateBatchLossAccuracyPfS_S_Pii)
        .other          _Z26calculateBatchLossAccuracyPfS_S_Pii,@"STO_CUDA_ENTRY STV_DEFAULT"
_Z26calculateBatchLossAccuracyPfS_S_Pii:
.text._Z26calculateBatchLossAccuracyPfS_S_Pii:
[----:B------:R-:W-:Y:S01]  /*0000*/  LDC R1, c[0x0][0x37c] ;  /* 0x0000df00ff017b82 */ /* 0x000fe20000000800 */
[----:B------:R-:W0:Y:S07]  /*0010*/  S2R R3, SR_TID.X ;  /* 0x0000000000037919 */ /* 0x000e2e0000002100 */
[----:B------:R-:W1:Y:S01]  /*0020*/  S2UR UR6, SR_CgaCtaId ;  /* 0x00000000000679c3 */ /* 0x000e620000008800 */
[----:B------:R-:W-:Y:S01]  /*0030*/  UMOV UR4, 0x400 ;  /* 0x0000040000047882 */ /* 0x000fe20000000000 */
[----:B------:R-:W2:Y:S01]  /*0040*/  LDCU UR8, c[0x0][0x3a0] ;  /* 0x00007400ff0877ac */ /* 0x000ea20008000800 */
[----:B------:R-:W2:Y:S01]  /*0050*/  S2R R7, SR_CTAID.X ;  /* 0x0000000000077919 */ /* 0x000ea20000002500 */
[----:B------:R-:W-:Y:S01]  /*0060*/  BSSY.RECONVERGENT B0, `(.L_x_48) ;  /* 0x0000173000007945 */ /* 0x000fe20003800200 */
[----:B------:R-:W-:-:S02]  /*0070*/  UIADD3 UR5, UPT, UPT, UR4, 0x400, URZ ;  /* 0x0000040004057890 */ /* 0x000fc4000fffe0ff */
[----:B-1----:R-:W-:Y:S02]  /*0080*/  ULEA UR4, UR6, UR4, 0x18 ;  /* 0x0000000406047291 */ /* 0x002fe4000f8ec0ff */
[----:B------:R-:W-:Y:S01]  /*0090*/  ULEA UR5, UR6, UR5, 0x18 ;  /* 0x0000000506057291 */ /* 0x000fe2000f8ec0ff */
[----:B------:R-:W1:Y:S03]  /*00a0*/  LDCU.64 UR6, c[0x0][0x358] ;  /* 0x00006b00ff0677ac */ /* 0x000e660008000a00 */
[C---:B0-----:R-:W-:Y:S02]  /*00b0*/  LEA R0, R3.reuse, UR4, 0x2 ;  /* 0x0000000403007c11 */ /* 0x041fe4000f8e10ff */
[----:B------:R-:W-:Y:S02]  /*00c0*/  LEA R2, R3, UR5, 0x2 ;  /* 0x0000000503027c11 */ /* 0x000fe4000f8e10ff */
[----:B--2---:R-:W-:Y:S01]  /*00d0*/  ISETP.GE.AND P0, PT, R7, UR8, PT ;  /* 0x0000000807007c0c */ /* 0x004fe2000bf06270 */
[----:B------:R0:W-:Y:S03]  /*00e0*/  STS [R0], RZ ;  /* 0x000000ff00007388 */ /* 0x0001e60000000800 */
[----:B------:R-:W-:Y:S01]  /*00f0*/  ISETP.NE.OR P0, PT, R3, RZ, P0 ;  /* 0x000000ff0300720c */ /* 0x000fe20000705670 */
[----:B------:R0:W-:-:S12]  /*0100*/  STS [R2], RZ ;  /* 0x000000ff02007388 */ /* 0x0001d80000000800 */
[----:B01----:R-:W-:Y:S05]  /*0110*/  @P0 BRA `(.L_x_49) ;  /* 0x00000014009c0947 */ /* 0x003fea0003800000 */
[----:B------:R-:W0:Y:S01]  /*0120*/  LDC.64 R16, c[0x0][0x380] ;  /* 0x0000e000ff107b82 */ /* 0x000e220000000a00 */
[----:B------:R-:W-:-:S07]  /*0130*/  IMAD R7, R7, 0xa, RZ ;  /* 0x0000000a07077824 */ /* 0x000fce00078e02ff */
[----:B------:R-:W1:Y:S01]  /*0140*/  LDC.64 R14, c[0x0][0x388] ;  /* 0x0000e200ff0e7b82 */ /* 0x000e620000000a00 */
[----:B0-----:R-:W-:-:S05]  /*0150*/  IMAD.WIDE.U32 R16, R7, 0x4, R16 ;  /* 0x0000000407107825 */ /* 0x001fca00078e0010 */
[----:B------:R-:W2:Y:S04]  /*0160*/  LDG.E R3, desc[UR6][R16.64+0x4] ;  /* 0x0000040610037981 */ /* 0x000ea8000c1e1900 */
[----:B------:R-:W2:Y:S04]  /*0170*/  LDG.E R4, desc[UR6][R16.64] ;  /* 0x0000000610047981 */ /* 0x000ea8000c1e1900 */
[----:B------:R-:W3:Y:S01]  /*0180*/  LDG.E R5, desc[UR6][R16.64+0x8] ;  /* 0x0000080610057981 */ /* 0x000ee2000c1e1900 */
[----:B-1----:R-:W-:-:S03]  /*0190*/  IMAD.WIDE.U32 R14, R7, 0x4, R14 ;  /* 0x00000004070e7825 */ /* 0x002fc600078e000e */
[----:B------:R-:W4:Y:S04]  /*01a0*/  LDG.E R6, desc[UR6][R16.64+0xc] ;  /* 0x00000c0610067981 */ /* 0x000f28000c1e1900 */
[----:B------:R-:W5:Y:S04]  /*01b0*/  LDG.E R28, desc[UR6][R14.64+0x4] ;  /* 0x000004060e1c7981 */ /* 0x000f68000c1e1900 */
[----:B------:R-:W5:Y:S04]  /*01c0*/  LDG.E R23, desc[UR6][R14.64] ;  /* 0x000000060e177981 */ /* 0x000f68000c1e1900 */
[----:B------:R-:W4:Y:S04]  /*01d0*/  LDG.E R7, desc[UR6][R16.64+0x10] ;  /* 0x0000100610077981 */ /* 0x000f28000c1e1900 */
[----:B------:R-:W4:Y:S04]  /*01e0*/  LDG.E R27, desc[UR6][R14.64+0x8] ;  /* 0x000008060e1b7981 */ /* 0x000f28000c1e1900 */
[----:B------:R-:W4:Y:S01]  /*01f0*/  LDG.E R26, desc[UR6][R14.64+0xc] ;  /* 0x00000c060e1a7981 */ /* 0x000f22000c1e1900 */
[----:B--2---:R-:W-:-:S04]  /*0200*/  FSETP.GT.AND P0, PT, R3, R4, PT ;  /* 0x000000040300720b */ /* 0x004fc80003f04000 */
[----:B------:R-:W-:-:S05]  /*0210*/  SEL R11, RZ, 0x1, !P0 ;  /* 0x00000001ff0b7807 */ /* 0x000fca0004000000 */
[----:B------:R-:W-:-:S06]  /*0220*/  IMAD.WIDE.U32 R8, R11, 0x4, R16 ;  /* 0x000000040b087825 */ /* 0x000fcc00078e0010 */
[----:B------:R-:W3:Y:S02]  /*0230*/  LDG.E R8, desc[UR6][R8.64] ;  /* 0x0000000608087981 */ /* 0x000ee4000c1e1900 */
[----:B---3--:R-:W-:Y:S02]  /*0240*/  FSETP.GT.AND P0, PT, R5, R8, PT ;  /* 0x000000080500720b */ /* 0x008fe40003f04000 */
[----:B-----5:R-:W-:Y:S01]  /*0250*/  FSETP.GT.AND P1, PT, R28, R23, PT ;  /* 0x000000171c00720b */ /* 0x020fe20003f24000 */
[----:B------:R-:W2:Y:S01]  /*0260*/  LDG.E R8, desc[UR6][R16.64+0x14] ;  /* 0x0000140610087981 */ /* 0x000ea2000c1e1900 */
[----:B------:R-:W-:-:S05]  /*0270*/  SEL R11, R11, 0x2, !P0 ;  /* 0x000000020b0b7807 */ /* 0x000fca0004000000 */
[----:B------:R-:W-:-:S06]  /*0280*/  IMAD.WIDE.U32 R12, R11, 0x4, R16 ;  /* 0x000000040b0c7825 */ /* 0x000fcc00078e0010 */
[----:B------:R-:W4:Y:S01]  /*0290*/  LDG.E R13, desc[UR6][R12.64] ;  /* 0x000000060c0d7981 */ /* 0x000f22000c1e1900 */
[----:B------:R-:W-:Y:S02]  /*02a0*/  SEL R19, RZ, 0x1, !P1 ;  /* 0x00000001ff137807 */ /* 0x000fe40004800000 */
[----:B----4-:R-:W-:-:S04]  /*02b0*/  FSETP.GT.AND P0, PT, R6, R13, PT ;  /* 0x0000000d0600720b */ /* 0x010fc80003f04000 */
[----:B------:R-:W-:Y:S01]  /*02c0*/  SEL R9, R11, 0x3, !P0 ;  /* 0x000000030b097807 */ /* 0x000fe20004000000 */
[----:B------:R-:W-:-:S04]  /*02d0*/  IMAD.WIDE.U32 R10, R19, 0x4, R14 ;  /* 0x00000004130a7825 */ /* 0x000fc800078e000e */
[----:B------:R-:W-:Y:S02]  /*02e0*/  IMAD.WIDE.U32 R20, R9, 0x4, R16 ;  /* 0x0000000409147825 */ /* 0x000fe400078e0010 */
[----:B------:R-:W3:Y:S04]  /*02f0*/  LDG.E R10, desc[UR6][R10.64] ;  /* 0x000000060a0a7981 */ /* 0x000ee8000c1e1900 */
[----:B------:R-:W4:Y:S01]  /*0300*/  LDG.E R20, desc[UR6][R20.64] ;  /* 0x0000000614147981 */ /* 0x000f22000c1e1900 */
[----:B---3--:R-:W-:Y:S02]  /*0310*/  FSETP.GT.AND P1, PT, R27, R10, PT ;  /* 0x0000000a1b00720b */ /* 0x008fe40003f24000 */
[----:B----4-:R-:W-:-:S04]  /*0320*/  FSETP.GT.AND P0, PT, R7, R20, PT ;  /* 0x000000140700720b */ /* 0x010fc80003f04000 */
[----:B------:R-:W-:Y:S02]  /*0330*/  SEL R9, R9, 0x4, !P0 ;  /* 0x0000000409097807 */ /* 0x000fe40004000000 */
[----:B------:R-:W-:-:S03]  /*0340*/  SEL R25, R19, 0x2, !P1 ;  /* 0x0000000213197807 */ /* 0x000fc60004800000 */
[----:B------:R-:W-:-:S04]  /*0350*/  IMAD.WIDE.U32 R18, R9, 0x4, R16 ;  /* 0x0000000409127825 */ /* 0x000fc800078e0010 */
[----:B------:R-:W-:Y:S02]  /*0360*/  IMAD.WIDE.U32 R12, R25, 0x4, R14 ;  /* 0x00000004190c7825 */ /* 0x000fe400078e000e */
[----:B------:R-:W2:Y:S04]  /*0370*/  LDG.E R19, desc[UR6][R18.64] ;  /* 0x0000000612137981 */ /* 0x000ea8000c1e1900 */
[----:B------:R-:W3:Y:S01]  /*0380*/  LDG.E R13, desc[UR6][R12.64] ;  /* 0x000000060c0d7981 */ /* 0x000ee2000c1e1900 */
[----:B--2---:R-:W-:-:S04]  /*0390*/  FSETP.GT.AND P0, PT, R8, R19, PT ;  /* 0x000000130800720b */ /* 0x004fc80003f04000 */
[----:B------:R-:W-:Y:S02]  /*03a0*/  SEL R29, R9, 0x5, !P0 ;  /* 0x00000005091d7807 */ /* 0x000fe40004000000 */
[----:B---3--:R-:W-:Y:S01]  /*03b0*/  FSETP.GT.AND P1, PT, R26, R13, PT ;  /* 0x0000000d1a00720b */ /* 0x008fe20003f24000 */
[----:B------:R-:W2:Y:S02]  /*03c0*/  LDG.E R9, desc[UR6][R16.64+0x18] ;  /* 0x0000180610097981 */ /* 0x000ea4000c1e1900 */
[----:B------:R-:W-:Y:S01]  /*03d0*/  IMAD.WIDE.U32 R10, R29, 0x4, R16 ;  /* 0x000000041d0a7825 */ /* 0x000fe200078e0010 */
[----:B------:R-:W-:Y:S02]  /*03e0*/  SEL R24, R25, 0x3, !P1 ;  /* 0x0000000319187807 */ /* 0x000fe40004800000 */
[----:B------:R-:W3:Y:S03]  /*03f0*/  LDG.E R25, desc[UR6][R14.64+0x10] ;  /* 0x000010060e197981 */ /* 0x000ee6000c1e1900 */
[----:B------:R-:W-:Y:S01]  /*0400*/  IMAD.WIDE.U32 R20, R24, 0x4, R14 ;  /* 0x0000000418147825 */ /* 0x000fe200078e000e */
[----:B------:R-:W2:Y:S05]  /*0410*/  LDG.E R10, desc[UR6][R10.64] ;  /* 0x000000060a0a7981 */ /* 0x000eaa000c1e1900 */
[----:B------:R-:W3:Y:S04]  /*0420*/  LDG.E R20, desc[UR6][R20.64] ;  /* 0x0000000614147981 */ /* 0x000ee8000c1e1900 */
[----:B------:R-:W4:Y:S01]  /*0430*/  LDG.E R11, desc[UR6][R16.64+0x20] ;  /* 0x00002006100b7981 */ /* 0x000f22000c1e1900 */
[----:B--2---:R-:W-:-:S03]  /*0440*/  FSETP.GT.AND P0, PT, R9, R10, PT ;  /* 0x0000000a0900720b */ /* 0x004fc60003f04000 */
[----:B------:R-:W2:Y:S01]  /*0450*/  LDG.E R10, desc[UR6][R16.64+0x1c] ;  /* 0x00001c06100a7981 */ /* 0x000ea2000c1e1900 */
[----:B------:R-:W-:Y:S02]  /*0460*/  SEL R22, R29, 0x6, !P0 ;  /* 0x000000061d167807 */ /* 0x000fe40004000000 */
[----:B---3--:R-:W-:-:S03]  /*0470*/  FSETP.GT.AND P0, PT, R25, R20, PT ;  /* 0x000000141900720b */ /* 0x008fc60003f04000 */
[----:B------:R-:W-:Y:S01]  /*0480*/  IMAD.WIDE.U32 R18, R22, 0x4, R16 ;  /* 0x0000000416127825 */ /* 0x000fe200078e0010 */
[----:B------:R-:W-:Y:S02]  /*0490*/  SEL R29, R24, 0x4, !P0 ;  /* 0x00000004181d7807 */ /* 0x000fe40004000000 */
[----:B------:R-:W3:Y:S03]  /*04a0*/  LDG.E R24, desc[UR6][R14.64+0x14] ;  /* 0x000014060e187981 */ /* 0x000ee6000c1e1900 */
[----:B------:R-:W-:Y:S01]  /*04b0*/  IMAD.WIDE.U32 R12, R29, 0x4, R14 ;  /* 0x000000041d0c7825 */ /* 0x000fe200078e000e */
[----:B------:R-:W2:Y:S05]  /*04c0*/  LDG.E R19, desc[UR6][R18.64] ;  /* 0x0000000612137981 */ /* 0x000eaa000c1e1900 */
[----:B------:R-:W3:Y:S01]  /*04d0*/  LDG.E R13, desc[UR6][R12.64] ;  /* 0x000000060c0d7981 */ /* 0x000ee2000c1e1900 */
[----:B--2---:R-:W-:-:S04]  /*04e0*/  FSETP.GT.AND P0, PT, R10, R19, PT ;  /* 0x000000130a00720b */ /* 0x004fc80003f04000 */
[----:B------:R-:W-:Y:S02]  /*04f0*/  SEL R20, R22, 0x7, !P0 ;  /* 0x0000000716147807 */ /* 0x000fe40004000000 */
[----:B---3--:R-:W-:-:S03]  /*0500*/  FSETP.GT.AND P0, PT, R24, R13, PT ;  /* 0x0000000d1800720b */ /* 0x008fc60003f04000 */
[----:B------:R-:W-:Y:S01]  /*0510*/  IMAD.WIDE.U32 R12, R20, 0x4, R16 ;  /* 0x00000004140c7825 */ /* 0x000fe200078e0010 */
[----:B------:R-:W-:-:S04]  /*0520*/  SEL R21, R29, 0x5, !P0 ;  /* 0x000000051d157807 */ /* 0x000fc80004000000 */
[----:B------:R-:W4:Y:S01]  /*0530*/  LDG.E R22, desc[UR6][R12.64] ;  /* 0x000000060c167981 */ /* 0x000f22000c1e1900 */
[----:B------:R-:W-:-:S06]  /*0540*/  IMAD.WIDE.U32 R18, R21, 0x4, R14 ;  /* 0x0000000415127825 */ /* 0x000fcc00078e000e */
[----:B------:R-:W2:Y:S04]  /*0550*/  LDG.E R18, desc[UR6][R18.64] ;  /* 0x0000000612127981 */ /* 0x000ea8000c1e1900 */
[----:B------:R-:W2:Y:S04]  /*0560*/  LDG.E R13, desc[UR6][R14.64+0x18] ;  /* 0x000018060e0d7981 */ /* 0x000ea8000c1e1900 */
[----:B------:R0:W3:Y:S01]  /*0570*/  LDG.E R12, desc[UR6][R16.64+0x24] ;  /* 0x00002406100c7981 */ /* 0x0000e2000c1e1900 */
[----:B----4-:R-:W-:-:S04]  /*0580*/  FSETP.GT.AND P0, PT, R11, R22, PT ;  /* 0x000000160b00720b */ /* 0x010fc80003f04000 */
[----:B------:R-:W-:Y:S02]  /*0590*/  SEL R29, R20, 0x8, !P0 ;  /* 0x00000008141d7807 */ /* 0x000fe40004000000 */
[----:B--2---:R-:W-:-:S04]  /*05a0*/  FSETP.GT.AND P0, PT, R13, R18, PT ;  /* 0x000000120d00720b */ /* 0x004fc80003f04000 */
[----:B------:R-:W-:Y:S01]  /*05b0*/  SEL R22, R21, 0x6, !P0 ;  /* 0x0000000615167807 */ /* 0x000fe20004000000 */
[----:B------:R-:W-:-:S04]  /*05c0*/  IMAD.WIDE.U32 R18, R29, 0x4, R16 ;  /* 0x000000041d127825 */ /* 0x000fc800078e0010 */
[----:B------:R-:W-:Y:S02]  /*05d0*/  IMAD.WIDE.U32 R20, R22, 0x4, R14 ;  /* 0x0000000416147825 */ /* 0x000fe400078e000e */
[----:B------:R-:W3:Y:S04]  /*05e0*/  LDG.E R19, desc[UR6][R18.64] ;  /* 0x0000000612137981 */ /* 0x000ee8000c1e1900 */
[----:B------:R-:W2:Y:S04]  /*05f0*/  LDG.E R21, desc[UR6][R20.64] ;  /* 0x0000000614157981 */ /* 0x000ea8000c1e1900 */
[----:B------:R-:W2:Y:S04]  /*0600*/  LDG.E R18, desc[UR6][R14.64+0x1c] ;  /* 0x00001c060e127981 */ /* 0x000ea8000c1e1900 */
[----:B------:R-:W4:Y:S01]  /*0610*/  LDG.E R20, desc[UR6][R14.64+0x24] ;  /* 0x000024060e147981 */ /* 0x000f22000c1e1900 */
[----:B--2---:R-:W-:-:S03]  /*0620*/  FSETP.GT.AND P0, PT, R18, R21, PT ;  /* 0x000000151200720b */ /* 0x004fc60003f04000 */
[----:B------:R-:W2:Y:S01]  /*0630*/  LDG.E R21, desc[UR6][R14.64+0x20] ;  /* 0x000020060e157981 */ /* 0x000ea2000c1e1900 */
[----:B0-----:R-:W-:Y:S02]  /*0640*/  SEL R17, R22, 0x7, !P0 ;  /* 0x0000000716117807 */ /* 0x001fe40004000000 */
[----:B------:R-:W-:-:S03]  /*0650*/  FSETP.GT.AND P0, PT, R23, 0.5, PT ;  /* 0x3f0000001700780b */ /* 0x000fc60003f04000 */
[----:B------:R-:W-:-:S06]  /*0660*/  IMAD.WIDE.U32 R22, R17, 0x4, R14 ;  /* 0x0000000411167825 */ /* 0x000fcc00078e000e */
[----:B------:R-:W2:Y:S02]  /*0670*/  LDG.E R22, desc[UR6][R22.64] ;  /* 0x0000000616167981 */ /* 0x000ea4000c1e1900 */
[----:B--2---:R-:W-:-:S04]  /*0680*/  FSETP.GT.AND P1, PT, R21, R22, PT ;  /* 0x000000161500720b */ /* 0x004fc80003f24000 */
[----:B------:R-:W-:-:S05]  /*0690*/  SEL R22, R17, 0x8, !P1 ;  /* 0x0000000811167807 */ /* 0x000fca0004800000 */
[----:B------:R-:W-:-:S06]  /*06a0*/  IMAD.WIDE.U32 R16, R22, 0x4, R14 ;  /* 0x0000000416107825 */ /* 0x000fcc00078e000e */
[----:B------:R-:W4:Y:S01]  /*06b0*/  LDG.E R17, desc[UR6][R16.64] ;  /* 0x0000000610117981 */ /* 0x000f22000c1e1900 */
[----:B---3--:R-:W-:Y:S02]  /*06c0*/  FSETP.GT.AND P2, PT, R12, R19, PT ;  /* 0x000000130c00720b */ /* 0x008fe40003f44000 */
[----:B------:R-:W-:Y:S02]  /*06d0*/  FSETP.GT.AND P6, PT, R28, 0.5, PT ;  /* 0x3f0000001c00780b */ /* 0x000fe40003fc4000 */
[----:B------:R-:W-:Y:S02]  /*06e0*/  FSETP.GT.AND P5, PT, R27, 0.5, PT ;  /* 0x3f0000001b00780b */ /* 0x000fe40003fa4000 */
[----:B------:R-:W-:Y:S02]  /*06f0*/  FSETP.GT.AND P4, PT, R26, 0.5, PT ;  /* 0x3f0000001a00780b */ /* 0x000fe40003f84000 */
[----:B----4-:R-:W-:-:S04]  /*0700*/  FSETP.GT.AND P1, PT, R20, R17, PT ;  /* 0x000000111400720b */ /* 0x010fc80003f24000 */
[----:B------:R-:W-:-:S04]  /*0710*/  ISETP.EQ.AND P3, PT, R22, R29, !P1 ;  /* 0x0000001d1600720c */ /* 0x000fc80004f62270 */
[----:B------:R-:W-:Y:S02]  /*0720*/  SEL R19, RZ, 0xffffffff, !P3 ;  /* 0xffffffffff137807 */ /* 0x000fe40005800000 */
[----:B------:R-:W-:-:S04]  /*0730*/  @P2 SEL R19, RZ, 0xffffffff, !P1 ;  /* 0xffffffffff132807 */ /* 0x000fc80004800000 */
[----:B------:R-:W-:-:S04]  /*0740*/  LOP3.LUT R19, R19, 0x1, RZ, 0xc0, !PT ;  /* 0x0000000113137812 */ /* 0x000fc800078ec0ff */
[----:B------:R-:W-:-:S13]  /*0750*/  ISETP.NE.U32.AND P1, PT, R19, 0x1, PT ;  /* 0x000000011300780c */ /* 0x000fda0003f25070 */
[----:B------:R-:W-:-:S05]  /*0760*/  @!P1 MOV R19, 0x1 ;  /* 0x0000000100139802 */ /* 0x000fca0000000f00 */
[----:B------:R0:W-:Y:S01]  /*0770*/  @!P1 STS [UR4+0x400], R19 ;  /* 0x00040013ff009988 */ /* 0x0001e20008000804 */
[----:B------:R-:W-:-:S03]  /*0780*/  FSETP.GT.AND P1, PT, R13, 0.5, PT ;  /* 0x3f0000000d00780b */ /* 0x000fc60003f24000 */
[----:B------:R-:W1:Y:S01]  /*0790*/  LDS R13, [UR4] ;  /* 0x00000004ff0d7984 */ /* 0x000e620008000800 */
[----:B------:R-:W-:Y:S02]  /*07a0*/  FSETP.GT.AND P3, PT, R25, 0.5, PT ;  /* 0x3f0000001900780b */ /* 0x000fe40003f64000 */
[----:B------:R-:W-:Y:S01]  /*07b0*/  FSETP.GT.AND P2, PT, R24, 0.5, PT ;  /* 0x3f0000001800780b */ /* 0x000fe20003f44000 */
[----:B0-----:R-:W-:-:S12]  /*07c0*/  @!P0 BRA `(.L_x_50) ;  /* 0x0000000000608947 */ /* 0x001fd80003800000 */
[----:B------:R-:W-:-:S04]  /*07d0*/  FMNMX R14, R4, 1.0000000116860974231e-07, !PT ;  /* 0x33d6bf95040e7809 */ /* 0x000fc80007800000 */
[C---:B------:R-:W-:Y:S02]  /*07e0*/  IADD3 R4, PT, PT, R14.reuse, -0x3f2aaaab, RZ ;  /* 0xc0d555550e047810 */ /* 0x040fe40007ffe0ff */
[----:B------:R-:W-:Y:S02]  /*07f0*/  ISETP.GT.U32.AND P0, PT, R14, 0x7f7fffff, PT ;  /* 0x7f7fffff0e00780c */ /* 0x000fe40003f04070 */
[----:B------:R-:W-:Y:S01]  /*0800*/  LOP3.LUT R17, R4, 0xff800000, RZ, 0xc0, !PT ;  /* 0xff80000004117812 */ /* 0x000fe200078ec0ff */
[----:B------:R-:W-:-:S03]  /*0810*/  HFMA2 R4, -RZ, RZ, 1.5048828125, 33.21875 ;  /* 0x3e055027ff047431 */ /* 0x000fc600000001ff */
[----:B------:R-:W-:-:S05]  /*0820*/  IADD3 R15, PT, PT, R14, -R17, RZ ;  /* 0x800000110e0f7210 */ /* 0x000fca0007ffe0ff */
[----:B------:R-:W-:-:S04]  /*0830*/  FADD R15, R15, -1 ;  /* 0xbf8000000f0f7421 */ /* 0x000fc80000000000 */
[----:B------:R-:W-:-:S04]  /*0840*/  FFMA R4, R15, -R4, 0.14084610342979431152 ;  /* 0x3e1039f60f047423 */ /* 0x000fc80000000804 */
[----:B------:R-:W-:-:S04]  /*0850*/  FFMA R4, R15, R4, -0.12148627638816833496 ;  /* 0xbdf8cdcc0f047423 */ /* 0x000fc80000000004 */
[----:B------:R-:W-:-:S04]  /*0860*/  FFMA R4, R15, R4, 0.13980610668659210205 ;  /* 0x3e0f29550f047423 */ /* 0x000fc80000000004 */
[----:B------:R-:W-:-:S04]  /*0870*/  FFMA R4, R15, R4, -0.16684235632419586182 ;  /* 0xbe2ad8b90f047423 */ /* 0x000fc80000000004 */
[----:B------:R-:W-:-:S04]  /*0880*/  FFMA R4, R15, R4, 0.20012299716472625732 ;  /* 0x3e4ced0b0f047423 */ /* 0x000fc80000000004 */
[----:B------:R-:W-:-:S04]  /*0890*/  FFMA R4, R15, R4, -0.24999669194221496582 ;  /* 0xbe7fff220f047423 */ /* 0x000fc80000000004 */
[----:B------:R-:W-:-:S04]  /*08a0*/  FFMA R4, R15, R4, 0.33333182334899902344 ;  /* 0x3eaaaa780f047423 */ /* 0x000fc80000000004 */
[C---:B------:R-:W-:Y:S01]  /*08b0*/  FFMA R16, R15.reuse, R4, -0.5 ;  /* 0xbf0000000f107423 */ /* 0x040fe20000000004 */
[----:B------:R-:W-:Y:S02]  /*08c0*/  I2FP.F32.S32 R4, R17 ;  /* 0x0000001100047245 */ /* 0x000fe40000201400 */
[----:B------:R-:W-:Y:S01]  /*08d0*/  MOV R17, 0x7f800000 ;  /* 0x7f80000000117802 */ /* 0x000fe20000000f00 */
[C---:B------:R-:W-:Y:S02]  /*08e0*/  FMUL R16, R15.reuse, R16 ;  /* 0x000000100f107220 */ /* 0x040fe40000400000 */
[----:B------:R-:W-:Y:S02]  /*08f0*/  FFMA R4, R4, 1.1920928955078125e-07, RZ ;  /* 0x3400000004047823 */ /* 0x000fe400000000ff */
[----:B------:R-:W-:-:S04]  /*0900*/  FFMA R15, R15, R16, R15 ;  /* 0x000000100f0f7223 */ /* 0x000fc8000000000f */
[----:B------:R-:W-:Y:S01]  /*0910*/  FFMA R4, R4, 0.69314718246459960938, R15 ;  /* 0x3f31721804047823 */ /* 0x000fe2000000000f */
[----:B------:R-:W-:-:S04]  /*0920*/  @P0 FFMA R4, R14, R17, +INF ;  /* 0x7f8000000e040423 */ /* 0x000fc80000000011 */
[----:B-1----:R-:W-:-:S05]  /*0930*/  FADD R13, R13, -R4 ;  /* 0x800000040d0d7221 */ /* 0x002fca0000000000 */
[----:B------:R0:W-:Y:S02]  /*0940*/  STS [UR4], R13 ;  /* 0x0000000dff007988 */ /* 0x0001e40008000804 */
.L_x_50:
[----:B------:R-:W-:Y:S01]  /*0950*/  FSETP.GT.AND P0, PT, R18, 0.5, PT ;  /* 0x3f0000001200780b */ /* 0x000fe20003f04000 */
[----:B------:R-:W-:-:S12]  /*0960*/  @!P6 BRA `(.L_x_51) ;  /* 0x000000000060e947 */ /* 0x000fd80003800000 */
[----:B------:R-:W-:Y:S01]  /*0970*/  FMNMX R4, R3, 1.0000000116860974231e-07, !PT ;  /* 0x33d6bf9503047809 */ /* 0x000fe20007800000 */
[----:B------:R-:W-:-:S03]  /*0980*/  HFMA2 R15, -RZ, RZ, 1.5048828125, 33.21875 ;  /* 0x3e055027ff0f7431 */ /* 0x000fc600000001ff */
[C---:B------:R-:W-:Y:S02]  /*0990*/  IADD3 R3, PT, PT, R4.reuse, -0x3f2aaaab, RZ ;  /* 0xc0d5555504037810 */ /* 0x040fe40007ffe0ff */
[----:B------:R-:W-:Y:S02]  /*09a0*/  ISETP.GT.U32.AND P6, PT, R4, 0x7f7fffff, PT ;  /* 0x7f7fffff0400780c */ /* 0x000fe40003fc4070 */
[----:B------:R-:W-:-:S04]  /*09b0*/  LOP3.LUT R3, R3, 0xff800000, RZ, 0xc0, !PT ;  /* 0xff80000003037812 */ /* 0x000fc800078ec0ff */
[-C--:B------:R-:W-:Y:S02]  /*09c0*/  IADD3 R14, PT, PT, R4, -R3.reuse, RZ ;  /* 0x80000003040e7210 */ /* 0x080fe40007ffe0ff */
[----:B------:R-:W-:-:S03]  /*09d0*/  I2FP.F32.S32 R3, R3 ;  /* 0x0000000300037245 */ /* 0x000fc60000201400 */
[----:B------:R-:W-:Y:S02]  /*09e0*/  FADD R14, R14, -1 ;  /* 0xbf8000000e0e7421 */ /* 0x000fe40000000000 */
[----:B------:R-:W-:Y:S02]  /*09f0*/  FFMA R3, R3, 1.1920928955078125e-07, RZ ;  /* 0x3400000003037823 */ /* 0x000fe400000000ff */
[----:B------:R-:W-:-:S04]  /*0a00*/  FFMA R15, R14, -R15, 0.14084610342979431152 ;  /* 0x3e1039f60e0f7423 */ /* 0x000fc8000000080f */
[----:B------:R-:W-:-:S04]  /*0a10*/  FFMA R15, R14, R15, -0.12148627638816833496 ;  /* 0xbdf8cdcc0e0f7423 */ /* 0x000fc8000000000f */
[----:B------:R-:W-:-:S04]  /*0a20*/  FFMA R15, R14, R15, 0.13980610668659210205 ;  /* 0x3e0f29550e0f7423 */ /* 0x000fc8000000000f */
[----:B------:R-:W-:-:S04]  /*0a30*/  FFMA R15, R14, R15, -0.16684235632419586182 ;  /* 0xbe2ad8b90e0f7423 */ /* 0x000fc8000000000f */
[----:B------:R-:W-:-:S04]  /*0a40*/  FFMA R15, R14, R15, 0.20012299716472625732 ;  /* 0x3e4ced0b0e0f7423 */ /* 0x000fc8000000000f */
[----:B------:R-:W-:-:S04]  /*0a50*/  FFMA R15, R14, R15, -0.24999669194221496582 ;  /* 0xbe7fff220e0f7423 */ /* 0x000fc8000000000f */
[----:B------:R-:W-:-:S04]  /*0a60*/  FFMA R15, R14, R15, 0.33333182334899902344 ;  /* 0x3eaaaa780e0f7423 */ /* 0x000fc8000000000f */
[----:B------:R-:W-:-:S04]  /*0a70*/  FFMA R15, R14, R15, -0.5 ;  /* 0xbf0000000e0f7423 */ /* 0x000fc8000000000f */
[----:B------:R-:W-:-:S04]  /*0a80*/  FMUL R15, R14, R15 ;  /* 0x0000000f0e0f7220 */ /* 0x000fc80000400000 */
[----:B------:R-:W-:Y:S01]  /*0a90*/  FFMA R14, R14, R15, R14 ;  /* 0x0000000f0e0e7223 */ /* 0x000fe2000000000e */
[----:B------:R-:W-:-:S03]  /*0aa0*/  MOV R15, 0x7f800000 ;  /* 0x7f800000000f7802 */ /* 0x000fc60000000f00 */
[----:B------:R-:W-:Y:S02]  /*0ab0*/  FFMA R14, R3, 0.69314718246459960938, R14 ;  /* 0x3f317218030e7823 */ /* 0x000fe4000000000e */
[----:B------:R-:W-:-:S04]  /*0ac0*/  @P6 FFMA R14, R4, R15, +INF ;  /* 0x7f800000040e6423 */ /* 0x000fc8000000000f */
[----:B01----:R-:W-:-:S05]  /*0ad0*/  FADD R13, R13, -R14 ;  /* 0x8000000e0d0d7221 */ /* 0x003fca0000000000 */
[----:B------:R2:W-:Y:S02]  /*0ae0*/  STS [UR4], R13 ;  /* 0x0000000dff007988 */ /* 0x0005e40008000804 */
.L_x_51:
[----:B------:R-:W-:Y:S01]  /*0af0*/  FSETP.GT.AND P6, PT, R21, 0.5, PT ;  /* 0x3f0000001500780b */ /* 0x000fe20003fc4000 */
[----:B------:R-:W-:-:S12]  /*0b00*/  @!P5 BRA `(.L_x_52) ;  /* 0x000000000060d947 */ /* 0x000fd80003800000 */
[----:B------:R-:W-:Y:S01]  /*0b10*/  FMNMX R5, R5, 1.0000000116860974231e-07, !PT ;  /* 0x33d6bf9505057809 */ /* 0x000fe20007800000 */
[----:B------:R-:W-:-:S03]  /*0b20*/  HFMA2 R15, -RZ, RZ, 1.5048828125, 33.21875 ;  /* 0x3e055027ff0f7431 */ /* 0x000fc600000001ff */
[C---:B------:R-:W-:Y:S02]  /*0b30*/  IADD3 R3, PT, PT, R5.reuse, -0x3f2aaaab, RZ ;  /* 0xc0d5555505037810 */ /* 0x040fe40007ffe0ff */
[----:B------:R-:W-:Y:S02]  /*0b40*/  ISETP.GT.U32.AND P5, PT, R5, 0x7f7fffff, PT ;  /* 0x7f7fffff0500780c */ /* 0x000fe40003fa4070 */
[----:B------:R-:W-:-:S04]  /*0b50*/  LOP3.LUT R4, R3, 0xff800000, RZ, 0xc0, !PT ;  /* 0xff80000003047812 */ /* 0x000fc800078ec0ff */
        /* <DEDUP_REMOVED lines=17> */
[----:B012---:R-:W-:-:S05]  /*0c70*/  FADD R13, R13, -R14 ;  /* 0x8000000e0d0d7221 */ /* 0x007fca0000000000 */
[----:B------:R3:W-:Y:S02]  /*0c80*/  STS [UR4], R13 ;  /* 0x0000000dff007988 */ /* 0x0007e40008000804 */
.L_x_52:
        /* <DEDUP_REMOVED lines=24> */
[----:B0123--:R-:W-:-:S05]  /*0e10*/  FADD R13, R13, -R4 ;  /* 0x800000040d0d7221 */ /* 0x00ffca0000000000 */
[----:B------:R4:W-:Y:S02]  /*0e20*/  STS [UR4], R13 ;  /* 0x0000000dff007988 */ /* 0x0009e40008000804 */
.L_x_53:
[----:B------:R-:W-:Y:S05]  /*0e30*/  @!P3 BRA `(.L_x_54) ;  /* 0x000000000060b947 */ /* 0x000fea0003800000 */
[----:B------:R-:W-:Y:S01]  /*0e40*/  FMNMX R7, R7, 1.0000000116860974231e-07, !PT ;  /* 0x33d6bf9507077809 */ /* 0x000fe20007800000 */
[----:B------:R-:W-:-:S03]  /*0e50*/  HFMA2 R6, -RZ, RZ, 1.5048828125, 33.21875 ;  /* 0x3e055027ff067431 */ /* 0x000fc600000001ff */
[C---:B------:R-:W-:Y:S02]  /*0e60*/  IADD3 R3, PT, PT, R7.reuse, -0x3f2aaaab, RZ ;  /* 0xc0d5555507037810 */ /* 0x040fe40007ffe0ff */
[----:B------:R-:W-:Y:S02]  /*0e70*/  ISETP.GT.U32.AND P3, PT, R7, 0x7f7fffff, PT ;  /* 0x7f7fffff0700780c */ /* 0x000fe40003f64070 */
[----:B------:R-:W-:-:S04]  /*0e80*/  LOP3.LUT R4, R3, 0xff800000, RZ, 0xc0, !PT ;  /* 0xff80000003047812 */ /* 0x000fc800078ec0ff */
[----:B------:R-:W-:-:S05]  /*0e90*/  IADD3 R3, PT, PT, R7, -R4, RZ ;  /* 0x8000000407037210 */ /* 0x000fca0007ffe0ff */
[----:B------:R-:W-:Y:S01]  /*0ea0*/  FADD R5, R3, -1 ;  /* 0xbf80000003057421 */ /* 0x000fe20000000000 */
[----:B------:R-:W-:Y:S02]  /*0eb0*/  I2FP.F32.S32 R3, R4 ;  /* 0x0000000400037245 */ /* 0x000fe40000201400 */
[----:B------:R-:W-:Y:S01]  /*0ec0*/  MOV R4, 0x7f800000 ;  /* 0x7f80000000047802 */ /* 0x000fe20000000f00 */
[----:B------:R-:W-:Y:S02]  /*0ed0*/  FFMA R6, R5, -R6, 0.14084610342979431152 ;  /* 0x3e1039f605067423 */ /* 0x000fe40000000806 */
[----:B------:R-:W-:Y:S02]  /*0ee0*/  FFMA R3, R3, 1.1920928955078125e-07, RZ ;  /* 0x3400000003037823 */ /* 0x000fe400000000ff */
        /* <DEDUP_REMOVED lines=8> */
[----:B------:R-:W-:-:S04]  /*0f70*/  FFMA R6, R5, R6, R5 ;  /* 0x0000000605067223 */ /* 0x000fc80000000005 */
[----:B------:R-:W-:Y:S01]  /*0f80*/  FFMA R6, R3, 0.69314718246459960938, R6 ;  /* 0x3f31721803067823 */ /* 0x000fe20000000006 */
[----:B------:R-:W-:-:S04]  /*0f90*/  @P3 FFMA R6, R7, R4, +INF ;  /* 0x7f80000007063423 */ /* 0x000fc80000000004 */
[----:B01234-:R-:W-:-:S05]  /*0fa0*/  FADD R13, R13, -R6 ;  /* 0x800000060d0d7221 */ /* 0x01ffca0000000000 */
[----:B------:R0:W-:Y:S02]  /*0fb0*/  STS [UR4], R13 ;  /* 0x0000000dff007988 */ /* 0x0001e40008000804 */
.L_x_54:
[----:B------:R-:W-:Y:S05]  /*0fc0*/  @!P2 BRA `(.L_x_55) ;  /* 0x000000000060a947 */ /* 0x000fea0003800000 */
        /* <DEDUP_REMOVED lines=22> */
[----:B01234-:R-:W-:-:S05]  /*1130*/  FADD R13, R13, -R4 ;  /* 0x800000040d0d7221 */ /* 0x01ffca0000000000 */
[----:B------:R0:W-:Y:S02]  /*1140*/  STS [UR4], R13 ;  /* 0x0000000dff007988 */ /* 0x0001e40008000804 */
.L_x_55:
        /* <DEDUP_REMOVED lines=25> */
.L_x_56:
        /* <DEDUP_REMOVED lines=25> */
.L_x_57:
        /* <DEDUP_REMOVED lines=25> */
.L_x_58:
        /* <DEDUP_REMOVED lines=23> */
[----:B-1----:R-:W-:-:S05]  /*1770*/  FADD R4, -R4, R13 ;  /* 0x0000000d04047221 */ /* 0x002fca0000000100 */
[----:B------:R1:W-:Y:S02]  /*1780*/  STS [UR4], R4 ;  /* 0x00000004ff007988 */ /* 0x0003e40008000804 */
.L_x_49:
[----:B------:R-:W-:Y:S05]  /*1790*/  BSYNC.RECONVERGENT B0 ;  /* 0x0000000000007941 */ /* 0x000fea0003800200 */
.L_x_48:
[----:B------:R-:W5:Y:S01]  /*17a0*/  LDCU UR4, c[0x0][0x360] ;  /* 0x00006c00ff0477ac */ /* 0x000f620008000800 */
[----:B------:R-:W0:Y:S01]  /*17b0*/  S2R R8, SR_TID.X ;  /* 0x0000000000087919 */ /* 0x000e220000002100 */
[----:B------:R-:W-:Y:S01]  /*17c0*/  BAR.SYNC.DEFER_BLOCKING 0x0 ;  /* 0x0000000000007b1d */ /* 0x000fe20000010000 */
[----:B-----5:R-:W-:-:S09]  /*17d0*/  UISETP.GE.U32.AND UP0, UPT, UR4, 0x2, UPT ;  /* 0x000000020400788c */ /* 0x020fd2000bf06070 */
[----:B------:R-:W-:Y:S05]  /*17e0*/  BRA.U !UP0, `(.L_x_59) ;  /* 0x0000000108507547 */ /* 0x000fea000b800000 */
[----:B------:R-:W-:-:S07]  /*17f0*/  MOV R3, UR4 ;  /* 0x0000000400037c02 */ /* 0x000fce0008000f00 */
.L_x_62:
[----:B------:R-:W-:Y:S01]  /*1800*/  SHF.R.U32.HI R9, RZ, 0x1, R3 ;  /* 0x00000001ff097819 */ /* 0x000fe20000011603 */
[----:B------:R-:W-:Y:S03]  /*1810*/  BSSY.RECONVERGENT B0, `(.L_x_60) ;  /* 0x000000d000007945 */ /* 0x000fe60003800200 */
[----:B0-----:R-:W-:-:S13]  /*1820*/  ISETP.GE.U32.AND P0, PT, R8, R9, PT ;  /* 0x000000090800720c */ /* 0x001fda0003f06070 */
[----:B------:R-:W-:Y:S05]  /*1830*/  @P0 BRA `(.L_x_61) ;  /* 0x0000000000280947 */ /* 0x000fea0003800000 */
[C---:B-1----:R-:W-:Y:S01]  /*1840*/  LEA R4, R9.reuse, R0, 0x2 ;  /* 0x0000000009047211 */ /* 0x042fe200078e10ff */
[----:B------:R-:W-:Y:S01]  /*1850*/  LDS R5, [R0] ;  /* 0x0000000000057984 */ /* 0x000fe20000000800 */
[----:B------:R-:W-:-:S04]  /*1860*/  LEA R6, R9, R2, 0x2 ;  /* 0x0000000209067211 */ /* 0x000fc800078e10ff */
[----:B------:R-:W0:Y:S02]  /*1870*/  LDS R4, [R4] ;  /* 0x0000000004047984 */ /* 0x000e240000000800 */
[----:B0-----:R-:W-:-:S05]  /*1880*/  FADD R5, R4, R5 ;  /* 0x0000000504057221 */ /* 0x001fca0000000000 */
[----:B------:R-:W-:Y:S04]  /*1890*/  STS [R0], R5 ;  /* 0x0000000500007388 */ /* 0x000fe80000000800 */
[----:B------:R-:W-:Y:S04]  /*18a0*/  LDS R6, [R6] ;  /* 0x0000000006067984 */ /* 0x000fe80000000800 */
[----:B------:R-:W0:Y:S02]  /*18b0*/  LDS R7, [R2] ;  /* 0x0000000002077984 */ /* 0x000e240000000800 */
[----:B0-----:R-:W-:-:S05]  /*18c0*/  IADD3 R7, PT, PT, R6, R7, RZ ;  /* 0x0000000706077210 */ /* 0x001fca0007ffe0ff */
[----:B------:R0:W-:Y:S02]  /*18d0*/  STS [R2], R7 ;  /* 0x0000000702007388 */ /* 0x0001e40000000800 */
.L_x_61:
[----:B------:R-:W-:Y:S05]  /*18e0*/  BSYNC.RECONVERGENT B0 ;  /* 0x0000000000007941 */ /* 0x000fea0003800200 */
.L_x_60:
[----:B------:R-:W-:Y:S01]  /*18f0*/  BAR.SYNC.DEFER_BLOCKING 0x0 ;  /* 0x0000000000007b1d */ /* 0x000fe20000010000 */
[----:B------:R-:W-:Y:S02]  /*1900*/  ISETP.GT.U32.AND P0, PT, R3, 0x3, PT ;  /* 0x000000030300780c */ /* 0x000fe40003f04070 */
[----:B------:R-:W-:-:S11]  /*1910*/  MOV R3, R9 ;  /* 0x0000000900037202 */ /* 0x000fd60000000f00 */
[----:B------:R-:W-:Y:S05]  /*1920*/  @P0 BRA `(.L_x_62) ;  /* 0xfffffffc00b40947 */ /* 0x000fea000383ffff */
.L_x_59:
[----:B0-----:R-:W-:-:S13]  /*1930*/  ISETP.NE.AND P0, PT, R8, RZ, PT ;  /* 0x000000ff0800720c */ /* 0x001fda0003f05270 */
[----:B------:R-:W-:Y:S05]  /*1940*/  @P0 EXIT ;  /* 0x000000000000094d */ /* 0x000fea0003800000 */
[----:B------:R-:W0:Y:S01]  /*1950*/  S2UR UR5, SR_CgaCtaId ;  /* 0x00000000000579c3 */ /* 0x000e220000008800 */
[----:B------:R-:W-:-:S07]  /*1960*/  UMOV UR4, 0x400 ;  /* 0x0000040000047882 */ /* 0x000fce0000000000 */
[----:B------:R-:W5:Y:S08]  /*1970*/  LDC.64 R2, c[0x0][0x390] ;  /* 0x0000e400ff027b82 */ /* 0x000f700000000a00 */
[----:B-1----:R-:W1:Y:S01]  /*1980*/  LDC.64 R4, c[0x0][0x398] ;  /* 0x0000e600ff047b82 */ /* 0x002e620000000a00 */
[----:B0-----:R-:W-:-:S09]  /*1990*/  ULEA UR4, UR5, UR4, 0x18 ;  /* 0x0000000405047291 */ /* 0x001fd2000f8ec0ff */
[----:B------:R-:W5:Y:S04]  /*19a0*/  LDS R7, [UR4] ;  /* 0x00000004ff077984 */ /* 0x000f680008000800 */
[----:B------:R-:W1:Y:S04]  /*19b0*/  LDS R9, [UR4+0x400] ;  /* 0x00040004ff097984 */ /* 0x000e680008000800 */
[----:B-----5:R-:W-:Y:S04]  /*19c0*/  REDG.E.ADD.F32.FTZ.RN.STRONG.GPU desc[UR6][R2.64], R7 ;  /* 0x00000007020079a6 */ /* 0x020fe8000c12f306 */
[----:B-1----:R-:W-:Y:S01]  /*19d0*/  REDG.E.ADD.STRONG.GPU desc[UR6][R4.64], R9 ;  /* 0x000000090400798e */ /* 0x002fe2000c12e106 */
[----:B------:R-:W-:Y:S05]  /*19e0*/  EXIT ;  /* 0x000000000000794d */ /* 0x000fea0003800000 */
.L_x_63:
        /* <DEDUP_REMOVED lines=9> */
.L_x_114:


//--------------------- .text._Z23batchSoftmaxSmallKernelPfii --------------------------
	.section	.text._Z23batchSoftmaxSmallKernelPfii,"ax",@progbits
	.align	128
        .global         _Z23batchSoftmaxSmallKernelPfii
        .type           _Z23batchSoftmaxSmallKernelPfii,@function
        .size           _Z23batchSoftmaxSmallKernelPfii,(.L_x_111 - _Z23batchSoftmaxSmallKernelPfii)
        .other          _Z23batchSoftmaxSmallKernelPfii,@"STO_CUDA_ENTRY STV_DEFAULT"
_Z23batchSoftmaxSmallKernelPfii:
.text._Z23batchSoftmaxSmallKernelPfii:
[----:B------:R-:W-:Y:S08]  /*0000*/  LDC R1, c[0x0][0x37c] ;  /* 0x0000df00ff017b82 */ /* 0x000ff00000000800 */
[----:B------:R-:W0:Y:S08]  /*0010*/  S2UR UR4, SR_CTAID.X ;  /* 0x00000000000479c3 */ /* 0x000e300000002500 */
[----:B------:R-:W0:Y:S02]  /*0020*/  LDC R0, c[0x0][0x38c] ;  /* 0x0000e300ff007b82 */ /* 0x000e240000000800 */
[----:B0-----:R-:W-:-:S13]  /*0030*/  ISETP.LE.AND P0, PT, R0, UR4, PT ;  /* 0x0000000400007c0c */ /* 0x001fda000bf03270 */
[----:B------:R-:W-:Y:S05]  /*0040*/  @P0 EXIT ;  /* 0x000000000000094d */ /* 0x000fea0003800000 */
[----:B------:R-:W0:Y:S01]  /*0050*/  S2R R3, SR_TID.X ;  /* 0x0000000000037919 */ /* 0x000e220000002100 */
[----:B------:R-:W1:Y:S01]  /*0060*/  LDC R0, c[0x0][0x388] ;  /* 0x0000e200ff007b82 */ /* 0x000e620000000800 */
[----:B------:R-:W2:Y:S01]  /*0070*/  LDCU.64 UR6, c[0x0][0x380] ;  /* 0x00007000ff0677ac */ /* 0x000ea20008000a00 */
[----:B------:R-:W-:Y:S01]  /*0080*/  IMAD.MOV.U32 R23, RZ, RZ, RZ ;  /* 0x000000ffff177224 */ /* 0x000fe200078e00ff */
[----:B------:R-:W3:Y:S01]  /*0090*/  LDCU.64 UR8, c[0x0][0x358] ;  /* 0x00006b00ff0877ac */ /* 0x000ee20008000a00 */
[----:B-1----:R-:W-:-:S05]  /*00a0*/  IMAD R2, R0, UR4, RZ ;  /* 0x0000000400027c24 */ /* 0x002fca000f8e02ff */
[C---:B0-----:R-:W-:Y:S02]  /*00b0*/  IADD3 R4, P1, PT, R2.reuse, R3, RZ ;  /* 0x0000000302047210 */ /* 0x041fe40007f3e0ff */
[----:B------:R-:W-:Y:S02]  /*00c0*/  ISETP.GE.AND P0, PT, R3, R0, PT ;  /* 0x000000000300720c */ /* 0x000fe40003f06270 */
[----:B------:R-:W-:Y:S02]  /*00d0*/  LEA.HI.X.SX32 R5, R2, RZ, 0x1, P1 ;  /* 0x000000ff02057211 */ /* 0x000fe400008f0eff */
[----:B--2---:R-:W-:-:S04]  /*00e0*/  LEA R20, P1, R4, UR6, 0x2 ;  /* 0x0000000604147c11 */ /* 0x004fc8000f8210ff */
[----:B------:R-:W-:-:S05]  /*00f0*/  LEA.HI.X R21, R4, UR7, R5, 0x2, P1 ;  /* 0x0000000704157c11 */ /* 0x000fca00088f1405 */
[----:B---3--:R-:W2:Y:S01]  /*0100*/  @!P0 LDG.E R23, desc[UR8][R20.64] ;  /* 0x0000000814178981 */ /* 0x008ea2000c1e1900 */
[----:B------:R-:W0:Y:S01]  /*0110*/  S2UR UR5, SR_CgaCtaId ;  /* 0x00000000000579c3 */ /* 0x000e220000008800 */
[----:B------:R-:W-:Y:S01]  /*0120*/  UMOV UR4, 0x400 ;  /* 0x0000040000047882 */ /* 0x000fe20000000000 */
[----:B------:R-:W-:Y:S01]  /*0130*/  ISETP.NE.AND P1, PT, R3, RZ, PT ;  /* 0x000000ff0300720c */ /* 0x000fe20003f25270 */
[----:B------:R-:W-:Y:S01]  /*0140*/  BSSY.RECONVERGENT B0, `(.L_x_64) ;  /* 0x0000052000007945 */ /* 0x000fe20003800200 */
[----:B0-----:R-:W-:-:S06]  /*0150*/  ULEA UR5, UR5, UR4, 0x18 ;  /* 0x0000000405057291 */ /* 0x001fcc000f8ec0ff */
[----:B------:R-:W-:-:S05]  /*0160*/  LEA R2, R3, UR5, 0x2 ;  /* 0x0000000503027c11 */ /* 0x000fca000f8e10ff */
[----:B--2---:R0:W-:Y:S01]  /*0170*/  @!P0 STS [R2], R23 ;  /* 0x0000001702008388 */ /* 0x0041e20000000800 */
[----:B------:R-:W-:Y:S06]  /*0180*/  BAR.SYNC.DEFER_BLOCKING 0x0 ;  /* 0x0000000000007b1d */ /* 0x000fec0000010000 */
[----:B------:R-:W-:Y:S05]  /*0190*/  @P1 BRA `(.L_x_65) ;  /* 0x0000000400301947 */ /* 0x000fea0003800000 */
[----:B------:R-:W1:Y:S01]  /*01a0*/  LDS R25, [UR5] ;  /* 0x00000005ff197984 */ /* 0x000e620008000800 */
[----:B------:R-:W-:-:S03]  /*01b0*/  ISETP.GE.AND P2, PT, R0, 0x2, PT ;  /* 0x000000020000780c */ /* 0x000fc60003f46270 */
[----:B-1----:R1:W-:Y:S10]  /*01c0*/  STS [UR5+0x80], R25 ;  /* 0x00008019ff007988 */ /* 0x0023f40008000805 */
[----:B------:R-:W-:Y:S05]  /*01d0*/  @!P2 BRA `(.L_x_65) ;  /* 0x000000040020a947 */ /* 0x000fea0003800000 */
[----:B------:R-:W-:Y:S01]  /*01e0*/  VIADD R3, R0, 0xfffffffe ;  /* 0xfffffffe00037836 */ /* 0x000fe20000000000 */
[----:B------:R-:W-:-:S04]  /*01f0*/  UMOV UR4, 0x1 ;  /* 0x0000000100047882 */ /* 0x000fc80000000000 */
[----:B------:R-:W-:Y:S01]  /*0200*/  ISETP.GE.U32.AND P2, PT, R3, 0xf, PT ;  /* 0x0000000f0300780c */ /* 0x000fe20003f46070 */
[----:B------:R-:W-:-:S05]  /*0210*/  VIADD R3, R0, 0xffffffff ;  /* 0xffffffff00037836 */ /* 0x000fca0000000000 */
[----:B------:R-:W-:-:S07]  /*0220*/  LOP3.LUT R26, R3, 0xf, RZ, 0xc0, !PT ;  /* 0x0000000f031a7812 */ /* 0x000fce00078ec0ff */
[----:B------:R-:W-:Y:S05]  /*0230*/  @!P2 BRA `(.L_x_66) ;  /* 0x00000000005ca947 */ /* 0x000fea0003800000 */
[----:B------:R-:W-:Y:S01]  /*0240*/  LOP3.LUT R22, R3, 0xfffffff0, RZ, 0xc0, !PT ;  /* 0xfffffff003167812 */ /* 0x000fe200078ec0ff */
[----:B------:R-:W-:Y:S01]  /*0250*/  UIADD3 UR6, UPT, UPT, UR5, 0x20, URZ ;  /* 0x0000002005067890 */ /* 0x000fe2000fffe0ff */
[----:B------:R-:W-:-:S03]  /*0260*/  UMOV UR4, URZ ;  /* 0x000000ff00047c82 */ /* 0x000fc60008000000 */
[----:B------:R-:W-:-:S08]  /*0270*/  IMAD.MOV R22, RZ, RZ, -R22 ;  /* 0x000000ffff167224 */ /* 0x000fd000078e0a16 */
.L_x_67:
[----:B------:R-:W2:Y:S01]  /*0280*/  LDS.128 R4, [UR6+-0x20] ;  /* 0xffffe006ff047984 */ /* 0x000ea20008000c00 */
[----:B------:R-:W-:Y:S01]  /*0290*/  VIADD R22, R22, 0x10 ;  /* 0x0000001016167836 */ /* 0x000fe20000000000 */
[----:B------:R-:W-:Y:S02]  /*02a0*/  UIADD3 UR4, UPT, UPT, UR4, 0x10, URZ ;  /* 0x0000001004047890 */ /* 0x000fe4000fffe0ff */
[----:B------:R-:W3:Y:S02]  /*02b0*/  LDS.128 R8, [UR6+-0x10] ;  /* 0xfffff006ff087984 */ /* 0x000ee40008000c00 */
[----:B------:R-:W-:Y:S02]  /*02c0*/  ISETP.NE.AND P2, PT, R22, RZ, PT ;  /* 0x000000ff1600720c */ /* 0x000fe40003f45270 */
[----:B------:R-:W4:Y:S04]  /*02d0*/  LDS.128 R12, [UR6] ;  /* 0x00000006ff0c7984 */ /* 0x000f280008000c00 */
[----:B------:R-:W5:Y:S04]  /*02e0*/  LDS.128 R16, [UR6+0x10] ;  /* 0x00001006ff107984 */ /* 0x000f680008000c00 */
[----:B------:R-:W1:Y:S01]  /*02f0*/  LDS R24, [UR6+0x20] ;  /* 0x00002006ff187984 */ /* 0x000e620008000800 */
[----:B------:R-:W-:Y:S01]  /*0300*/  UIADD3 UR6, UPT, UPT, UR6, 0x40, URZ ;  /* 0x0000004006067890 */ /* 0x000fe2000fffe0ff */
[----:B--2---:R-:W-:-:S04]  /*0310*/  FMNMX3 R5, R25, R5, R6, !PT ;  /* 0x0000000519057276 */ /* 0x004fc80007800006 */
[----:B---3--:R-:W-:-:S04]  /*0320*/  FMNMX3 R5, R5, R7, R8, !PT ;  /* 0x0000000705057276 */ /* 0x008fc80007800008 */
[----:B------:R-:W-:-:S04]  /*0330*/  FMNMX3 R5, R5, R9, R10, !PT ;  /* 0x0000000905057276 */ /* 0x000fc8000780000a */
[----:B----4-:R-:W-:-:S04]  /*0340*/  FMNMX3 R5, R5, R11, R12, !PT ;  /* 0x0000000b05057276 */ /* 0x010fc8000780000c */
[----:B------:R-:W-:-:S04]  /*0350*/  FMNMX3 R5, R5, R13, R14, !PT ;  /* 0x0000000d05057276 */ /* 0x000fc8000780000e */
[----:B-----5:R-:W-:-:S04]  /*0360*/  FMNMX3 R5, R5, R15, R16, !PT ;  /* 0x0000000f05057276 */ /* 0x020fc80007800010 */
[----:B------:R-:W-:-:S04]  /*0370*/  FMNMX3 R5, R5, R17, R18, !PT ;  /* 0x0000001105057276 */ /* 0x000fc80007800012 */
[----:B-1----:R-:W-:Y:S01]  /*0380*/  FMNMX3 R25, R5, R19, R24, !PT ;  /* 0x0000001305197276 */ /* 0x002fe20007800018 */
[----:B------:R-:W-:Y:S06]  /*0390*/  @P2 BRA `(.L_x_67) ;  /* 0xfffffffc00b82947 */ /* 0x000fec000383ffff */
[----:B------:R-:W-:-:S12]  /*03a0*/  UIADD3 UR4, UPT, UPT, UR4, 0x1, URZ ;  /* 0x0000000104047890 */ /* 0x000fd8000fffe0ff */
.L_x_66:
[----:B------:R-:W-:-:S13]  /*03b0*/  ISETP.NE.AND P2, PT, R26, RZ, PT ;  /* 0x000000ff1a00720c */ /* 0x000fda0003f45270 */
[----:B------:R-:W-:Y:S05]  /*03c0*/  @!P2 BRA `(.L_x_68) ;  /* 0x0000000000a0a947 */ /* 0x000fea0003800000 */
[----:B------:R-:W-:Y:S02]  /*03d0*/  ISETP.GE.U32.AND P2, PT, R26, 0x8, PT ;  /* 0x000000081a00780c */ /* 0x000fe40003f46070 */
[----:B------:R-:W-:-:S04]  /*03e0*/  LOP3.LUT R12, R3, 0x7, RZ, 0xc0, !PT ;  /* 0x00000007030c7812 */ /* 0x000fc800078ec0ff */
[----:B------:R-:W-:-:S07]  /*03f0*/  ISETP.NE.AND P3, PT, R12, RZ, PT ;  /* 0x000000ff0c00720c */ /* 0x000fce0003f65270 */
[----:B------:R-:W-:Y:S06]  /*0400*/  @!P2 BRA `(.L_x_69) ;  /* 0x000000000038a947 */ /* 0x000fec0003800000 */
[----:B------:R-:W-:Y:S02]  /*0410*/  ULEA UR6, UR4, UR5, 0x2 ;  /* 0x0000000504067291 */ /* 0x000fe4000f8e10ff */
[----:B------:R-:W-:-:S07]  /*0420*/  UIADD3 UR4, UPT, UPT, UR4, 0x8, URZ ;  /* 0x0000000804047890 */ /* 0x000fce000fffe0ff */
[----:B------:R-:W-:Y:S04]  /*0430*/  LDS R4, [UR6] ;  /* 0x00000006ff047984 */ /* 0x000fe80008000800 */
[----:B------:R-:W2:Y:S04]  /*0440*/  LDS R5, [UR6+0x4] ;  /* 0x00000406ff057984 */ /* 0x000ea80008000800 */
[----:B------:R-:W-:Y:S04]  /*0450*/  LDS R7, [UR6+0x8] ;  /* 0x00000806ff077984 */ /* 0x000fe80008000800 */
[----:B------:R-:W3:Y:S04]  /*0460*/  LDS R6, [UR6+0xc] ;  /* 0x00000c06ff067984 */ /* 0x000ee80008000800 */
[----:B------:R-:W-:Y:S04]  /*0470*/  LDS R9, [UR6+0x10] ;  /* 0x00001006ff097984 */ /* 0x000fe80008000800 */
[----:B------:R-:W4:Y:S04]  /*0480*/  LDS R8, [UR6+0x14] ;  /* 0x00001406ff087984 */ /* 0x000f280008000800 */
[----:B------:R-:W-:Y:S04]  /*0490*/  LDS R11, [UR6+0x18] ;  /* 0x00001806ff0b7984 */ /* 0x000fe80008000800 */
[----:B------:R-:W1:Y:S01]  /*04a0*/  LDS R10, [UR6+0x1c] ;  /* 0x00001c06ff0a7984 */ /* 0x000e620008000800 */
[----:B--2---:R-:W-:-:S04]  /*04b0*/  FMNMX3 R4, R25, R4, R5, !PT ;  /* 0x0000000419047276 */ /* 0x004fc80007800005 */
[----:B---3--:R-:W-:-:S04]  /*04c0*/  FMNMX3 R4, R4, R7, R6, !PT ;  /* 0x0000000704047276 */ /* 0x008fc80007800006 */
[----:B----4-:R-:W-:-:S04]  /*04d0*/  FMNMX3 R4, R4, R9, R8, !PT ;  /* 0x0000000904047276 */ /* 0x010fc80007800008 */
[----:B-1----:R-:W-:-:S07]  /*04e0*/  FMNMX3 R25, R4, R11, R10, !PT ;  /* 0x0000000b04197276 */ /* 0x002fce000780000a */
.L_x_69:
        /* <DEDUP_REMOVED lines=10> */
[----:B------:R-:W1:Y:S01]  /*0590*/  LDS R6, [UR6+0xc] ;  /* 0x00000c06ff067984 */ /* 0x000e620008000800 */
[----:B--2---:R-:W-:-:S04]  /*05a0*/  FMNMX3 R4, R25, R4, R5, !PT ;  /* 0x0000000419047276 */ /* 0x004fc80007800005 */
[----:B-1----:R-:W-:-:S07]  /*05b0*/  FMNMX3 R25, R4, R7, R6, !PT ;  /* 0x0000000704197276 */ /* 0x002fce0007800006 */
.L_x_70:
[----:B------:R-:W-:Y:S05]  /*05c0*/  @!P3 BRA `(.L_x_68) ;  /* 0x000000000020b947 */ /* 0x000fea0003800000 */
[----:B------:R-:W-:Y:S01]  /*05d0*/  IMAD.MOV R3, RZ, RZ, -R3 ;  /* 0x000000ffff037224 */ /* 0x000fe200078e0a03 */
[----:B------:R-:W-:-:S12]  /*05e0*/  ULEA UR4, UR4, UR5, 0x2 ;  /* 0x0000000504047291 */ /* 0x000fd8000f8e10ff */
.L_x_71:
[----:B------:R-:W1:Y:S01]  /*05f0*/  LDS R4, [UR4] ;  /* 0x00000004ff047984 */ /* 0x000e620008000800 */
[----:B------:R-:W-:Y:S01]  /*0600*/  VIADD R3, R3, 0x1 ;  /* 0x0000000103037836 */ /* 0x000fe20000000000 */
[----:B------:R-:W-:-:S04]  /*0610*/  UIADD3 UR4, UPT, UPT, UR4, 0x4, URZ ;  /* 0x0000000404047890 */ /* 0x000fc8000fffe0ff */
[----:B------:R-:W-:Y:S02]  /*0620*/  ISETP.NE.AND P2, PT, R3, RZ, PT ;  /* 0x000000ff0300720c */ /* 0x000fe40003f45270 */
[----:B-1----:R-:W-:-:S11]  /*0630*/  FMNMX R25, R4, R25, !PT ;  /* 0x0000001904197209 */ /* 0x002fd60007800000 */
[----:B------:R-:W-:Y:S05]  /*0640*/  @P2 BRA `(.L_x_71) ;  /* 0xfffffffc00e82947 */ /* 0x000fea000383ffff */
.L_x_68:
[----:B------:R2:W-:Y:S02]  /*0650*/  STS [UR5+0x80], R25 ;  /* 0x00008019ff007988 */ /* 0x0005e40008000805 */
.L_x_65:
[----:B------:R-:W-:Y:S05]  /*0660*/  BSYNC.RECONVERGENT B0 ;  /* 0x0000000000007941 */ /* 0x000fea0003800200 */
.L_x_64:
[----:B------:R-:W-:Y:S06]  /*0670*/  BAR.SYNC.DEFER_BLOCKING 0x0 ;  /* 0x0000000000007b1d */ /* 0x000fec0000010000 */
[----:B------:R-:W-:Y:S04]  /*0680*/  BSSY.RECONVERGENT B0, `(.L_x_72) ;  /* 0x000000f000007945 */ /* 0x000fe80003800200 */
[----:B------:R-:W-:Y:S05]  /*0690*/  @P0 BRA `(.L_x_73) ;  /* 0x0000000000340947 */ /* 0x000fea0003800000 */
[----:B------:R-:W3:Y:S01]  /*06a0*/  LDS R4, [UR5+0x80] ;  /* 0x00008005ff047984 */ /* 0x000ee20008000800 */
[----:B------:R-:W-:Y:S02]  /*06b0*/  IMAD.MOV.U32 R3, RZ, RZ, 0x3bbb989d ;  /* 0x3bbb989dff037424 */ /* 0x000fe400078e00ff */
[----:B------:R-:W-:Y:S02]  /*06c0*/  IMAD.MOV.U32 R6, RZ, RZ, 0x437c0000 ;  /* 0x437c0000ff067424 */ /* 0x000fe400078e00ff */
[----:B---3--:R-:W-:-:S04]  /*06d0*/  FADD R4, -R4, R23 ;  /* 0x0000001704047221 */ /* 0x008fc80000000100 */
[----:B------:R-:W-:-:S04]  /*06e0*/  FFMA.SAT R3, R4, R3, 0.5 ;  /* 0x3f00000004037423 */ /* 0x000fc80000002003 */
[----:B------:R-:W-:-:S04]  /*06f0*/  FFMA.RM R3, R3, R6, 12582913 ;  /* 0x4b40000103037423 */ /* 0x000fc80000004006 */
[C---:B------:R-:W-:Y:S01]  /*0700*/  FADD R5, R3.reuse, -12583039 ;  /* 0xcb40007f03057421 */ /* 0x040fe20000000000 */
[----:B------:R-:W-:-:S03]  /*0710*/  IMAD.SHL.U32 R3, R3, 0x800000, RZ ;  /* 0x0080000003037824 */ /* 0x000fc600078e00ff */
[----:B------:R-:W-:-:S04]  /*0720*/  FFMA R5, R4, 1.4426950216293334961, -R5 ;  /* 0x3fb8aa3b04057823 */ /* 0x000fc80000000805 */
[----:B------:R-:W-:-:S04]  /*0730*/  FFMA R5, R4, 1.925963033500011079e-08, R5 ;  /* 0x32a5706004057823 */ /* 0x000fc80000000005 */
[----:B------:R-:W3:Y:S02]  /*0740*/  MUFU.EX2 R4, R5 ;  /* 0x0000000500047308 */ /* 0x000ee40000000800 */
[----:B---3--:R-:W-:-:S05]  /*0750*/  FMUL R3, R3, R4 ;  /* 0x0000000403037220 */ /* 0x008fca0000400000 */
[----:B------:R3:W-:Y:S02]  /*0760*/  STS [R2], R3 ;  /* 0x0000000302007388 */ /* 0x0007e40000000800 */
.L_x_73:
[----:B------:R-:W-:Y:S05]  /*0770*/  BSYNC.RECONVERGENT B0 ;  /* 0x0000000000007941 */ /* 0x000fea0003800200 */
.L_x_72:
[----:B------:R-:W-:Y:S06]  /*0780*/  BAR.SYNC.DEFER_BLOCKING 0x0 ;  /* 0x0000000000007b1d */ /* 0x000fec0000010000 */
[----:B------:R-:W-:Y:S04]  /*0790*/  BSSY.RECONVERGENT B0, `(.L_x_74) ;  /* 0x000004e000007945 */ /* 0x000fe80003800200 */
[----:B------:R-:W-:Y:S05]  /*07a0*/  @P1 BRA `(.L_x_75) ;  /* 0x0000000400301947 */ /* 0x000fea0003800000 */
[----:B------:R-:W-:Y:S01]  /*07b0*/  STS [UR5+0x84], RZ ;  /* 0x000084ffff007988 */ /* 0x000fe20008000805 */
[----:B------:R-:W-:-:S13]  /*07c0*/  ISETP.GE.AND P1, PT, R0, 0x1, PT ;  /* 0x000000010000780c */ /* 0x000fda0003f26270 */
[----:B------:R-:W-:Y:S05]  /*07d0*/  @!P1 BRA `(.L_x_75) ;  /* 0x0000000400249947 */ /* 0x000fea0003800000 */
[C---:B------:R-:W-:Y:S01]  /*07e0*/  ISETP.GE.U32.AND P1, PT, R0.reuse, 0x10, PT ;  /* 0x000000100000780c */ /* 0x040fe20003f26070 */
[----:B---3--:R-:W-:Y:S01]  /*07f0*/  IMAD.MOV.U32 R3, RZ, RZ, RZ ;  /* 0x000000ffff037224 */ /* 0x008fe200078e00ff */
[----:B------:R-:W-:Y:S01]  /*0800*/  LOP3.LUT R22, R0, 0xf, RZ, 0xc0, !PT ;  /* 0x0000000f00167812 */ /* 0x000fe200078ec0ff */
[----:B------:R-:W-:-:S03]  /*0810*/  IMAD.MOV.U32 R19, RZ, RZ, RZ ;  /* 0x000000ffff137224 */ /* 0x000fc600078e00ff */
[----:B------:R-:W-:-:S07]  /*0820*/  ISETP.NE.AND P2, PT, R22, RZ, PT ;  /* 0x000000ff1600720c */ /* 0x000fce0003f45270 */
[----:B------:R-:W-:Y:S06]  /*0830*/  @!P1 BRA `(.L_x_76) ;  /* 0x0000000000709947 */ /* 0x000fec0003800000 */
[----:B------:R-:W-:Y:S01]  /*0840*/  LOP3.LUT R3, R0, 0x7ffffff0, RZ, 0xc0, !PT ;  /* 0x7ffffff000037812 */ /* 0x000fe200078ec0ff */
[----:B------:R-:W-:Y:S01]  /*0850*/  IMAD.MOV.U32 R19, RZ, RZ, RZ ;  /* 0x000000ffff137224 */ /* 0x000fe200078e00ff */
[----:B------:R-:W-:-:S03]  /*0860*/  UIADD3 UR4, UPT, UPT, UR5, 0x20, URZ ;  /* 0x0000002005047890 */ /* 0x000fc6000fffe0ff */
[----:B0-----:R-:W-:-:S09]  /*0870*/  IMAD.MOV R23, RZ, RZ, -R3 ;  /* 0x000000ffff177224 */ /* 0x001fd200078e0a03 */
.L_x_77:
[----:B------:R-:W0:Y:S01]  /*0880*/  LDS.128 R4, [UR4+-0x20] ;  /* 0xffffe004ff047984 */ /* 0x000e220008000c00 */
[----:B------:R-:W-:-:S03]  /*0890*/  VIADD R23, R23, 0x10 ;  /* 0x0000001017177836 */ /* 0x000fc60000000000 */
[----:B------:R-:W3:Y:S02]  /*08a0*/  LDS.128 R8, [UR4+-0x10] ;  /* 0xfffff004ff087984 */ /* 0x000ee40008000c00 */
[----:B------:R-:W-:Y:S02]  /*08b0*/  ISETP.NE.AND P1, PT, R23, RZ, PT ;  /* 0x000000ff1700720c */ /* 0x000fe40003f25270 */
[----:B------:R-:W4:Y:S01]  /*08c0*/  LDS.128 R12, [UR4] ;  /* 0x00000004ff0c7984 */ /* 0x000f220008000c00 */
[----:B0-----:R-:W-:-:S03]  /*08d0*/  FADD R4, R4, R19 ;  /* 0x0000001304047221 */ /* 0x001fc60000000000 */
[----:B------:R-:W0:Y:S01]  /*08e0*/  LDS.128 R16, [UR4+0x10] ;  /* 0x00001004ff107984 */ /* 0x000e220008000c00 */
[----:B------:R-:W-:Y:S01]  /*08f0*/  UIADD3 UR4, UPT, UPT, UR4, 0x40, URZ ;  /* 0x0000004004047890 */ /* 0x000fe2000fffe0ff */
[----:B------:R-:W-:-:S04]  /*0900*/  FADD R5, R4, R5 ;  /* 0x0000000504057221 */ /* 0x000fc80000000000 */
[----:B------:R-:W-:-:S04]  /*0910*/  FADD R6, R5, R6 ;  /* 0x0000000605067221 */ /* 0x000fc80000000000 */
[----:B------:R-:W-:-:S04]  /*0920*/  FADD R7, R6, R7 ;  /* 0x0000000706077221 */ /* 0x000fc80000000000 */
[----:B---3--:R-:W-:-:S04]  /*0930*/  FADD R8, R7, R8 ;  /* 0x0000000807087221 */ /* 0x008fc80000000000 */
[----:B------:R-:W-:-:S04]  /*0940*/  FADD R9, R8, R9 ;  /* 0x0000000908097221 */ /* 0x000fc80000000000 */
[----:B------:R-:W-:-:S04]  /*0950*/  FADD R10, R9, R10 ;  /* 0x0000000a090a7221 */ /* 0x000fc80000000000 */
[----:B------:R-:W-:-:S04]  /*0960*/  FADD R11, R10, R11 ;  /* 0x0000000b0a0b7221 */ /* 0x000fc80000000000 */
[----:B----4-:R-:W-:-:S04]  /*0970*/  FADD R12, R11, R12 ;  /* 0x0000000c0b0c7221 */ /* 0x010fc80000000000 */
[----:B------:R-:W-:-:S04]  /*0980*/  FADD R13, R12, R13 ;  /* 0x0000000d0c0d7221 */ /* 0x000fc80000000000 */
[----:B------:R-:W-:-:S04]  /*0990*/  FADD R14, R13, R14 ;  /* 0x0000000e0d0e7221 */ /* 0x000fc80000000000 */
[----:B------:R-:W-:-:S04]  /*09a0*/  FADD R15, R14, R15 ;  /* 0x0000000f0e0f7221 */ /* 0x000fc80000000000 */
[----:B0-----:R-:W-:-:S04]  /*09b0*/  FADD R16, R15, R16 ;  /* 0x000000100f107221 */ /* 0x001fc80000000000 */
[----:B------:R-:W-:-:S04]  /*09c0*/  FADD R17, R16, R17 ;  /* 0x0000001110117221 */ /* 0x000fc80000000000 */
[----:B------:R-:W-:-:S04]  /*09d0*/  FADD R18, R17, R18 ;  /* 0x0000001211127221 */ /* 0x000fc80000000000 */
[----:B------:R-:W-:Y:S01]  /*09e0*/  FADD R19, R18, R19 ;  /* 0x0000001312137221 */ /* 0x000fe20000000000 */
[----:B------:R-:W-:Y:S06]  /*09f0*/  @P1 BRA `(.L_x_77) ;  /* 0xfffffffc00a01947 */ /* 0x000fec000383ffff */
.L_x_76:
[----:B------:R-:W-:Y:S05]  /*0a00*/  @!P2 BRA `(.L_x_78) ;  /* 0x000000000094a947 */ /* 0x000fea0003800000 */
[----:B------:R-:W-:Y:S02]  /*0a10*/  ISETP.GE.U32.AND P1, PT, R22, 0x8, PT ;  /* 0x000000081600780c */ /* 0x000fe40003f26070 */
[----:B------:R-:W-:-:S04]  /*0a20*/  LOP3.LUT R13, R0, 0x7, RZ, 0xc0, !PT ;  /* 0x00000007000d7812 */ /* 0x000fc800078ec0ff */
[----:B------:R-:W-:-:S07]  /*0a30*/  ISETP.NE.AND P2, PT, R13, RZ, PT ;  /* 0x000000ff0d00720c */ /* 0x000fce0003f45270 */
[----:B------:R-:W-:Y:S06]  /*0a40*/  @!P1 BRA `(.L_x_79) ;  /* 0x0000000000309947 */ /* 0x000fec0003800000 */
[C---:B------:R-:W-:Y:S01]  /*0a50*/  LEA R12, R3.reuse, UR5, 0x2 ;  /* 0x00000005030c7c11 */ /* 0x040fe2000f8e10ff */
[----:B------:R-:W-:-:S04]  /*0a60*/  VIADD R3, R3, 0x8 ;  /* 0x0000000803037836 */ /* 0x000fc80000000000 */
[----:B------:R-:W3:Y:S04]  /*0a70*/  LDS.128 R4, [R12] ;  /* 0x000000000c047984 */ /* 0x000ee80000000c00 */
[----:B------:R-:W4:Y:S01]  /*0a80*/  LDS.128 R8, [R12+0x10] ;  /* 0x000010000c087984 */ /* 0x000f220000000c00 */
[----:B---3--:R-:W-:-:S04]  /*0a90*/  FADD R4, R19, R4 ;  /* 0x0000000413047221 */ /* 0x008fc80000000000 */
[----:B------:R-:W-:-:S04]  /*0aa0*/  FADD R5, R4, R5 ;  /* 0x0000000504057221 */ /* 0x000fc80000000000 */
[----:B------:R-:W-:-:S04]  /*0ab0*/  FADD R6, R5, R6 ;  /* 0x0000000605067221 */ /* 0x000fc80000000000 */
[----:B------:R-:W-:-:S04]  /*0ac0*/  FADD R7, R6, R7 ;  /* 0x0000000706077221 */ /* 0x000fc80000000000 */
[----:B----4-:R-:W-:-:S04]  /*0ad0*/  FADD R8, R7, R8 ;  /* 0x0000000807087221 */ /* 0x010fc80000000000 */
[----:B------:R-:W-:-:S04]  /*0ae0*/  FADD R9, R8, R9 ;  /* 0x0000000908097221 */ /* 0x000fc80000000000 */
[----:B------:R-:W-:-:S04]  /*0af0*/  FADD R10, R9, R10 ;  /* 0x0000000a090a7221 */ /* 0x000fc80000000000 */
[----:B------:R-:W-:-:S07]  /*0b00*/  FADD R19, R10, R11 ;  /* 0x0000000b0a137221 */ /* 0x000fce0000000000 */
.L_x_79:
[----:B------:R-:W-:Y:S05]  /*0b10*/  @!P2 BRA `(.L_x_78) ;  /* 0x000000000050a947 */ /* 0x000fea0003800000 */
[----:B------:R-:W-:Y:S02]  /*0b20*/  ISETP.GE.U32.AND P1, PT, R13, 0x4, PT ;  /* 0x000000040d00780c */ /* 0x000fe40003f26070 */
[----:B------:R-:W-:-:S04]  /*0b30*/  LOP3.LUT R0, R0, 0x3, RZ, 0xc0, !PT ;  /* 0x0000000300007812 */ /* 0x000fc800078ec0ff */
[----:B------:R-:W-:-:S07]  /*0b40*/  ISETP.NE.AND P2, PT, R0, RZ, PT ;  /* 0x000000ff0000720c */ /* 0x000fce0003f45270 */
[----:B------:R-:W-:Y:S06]  /*0b50*/  @!P1 BRA `(.L_x_80) ;  /* 0x00000000001c9947 */ /* 0x000fec0003800000 */
[C---:B------:R-:W-:Y:S01]  /*0b60*/  LEA R4, R3.reuse, UR5, 0x2 ;  /* 0x0000000503047c11 */ /* 0x040fe2000f8e10ff */
[----:B------:R-:W-:-:S05]  /*0b70*/  VIADD R3, R3, 0x4 ;  /* 0x0000000403037836 */ /* 0x000fca0000000000 */
[----:B------:R-:W3:Y:S02]  /*0b80*/  LDS.128 R4, [R4] ;  /* 0x0000000004047984 */ /* 0x000ee40000000c00 */
[----:B---3--:R-:W-:-:S04]  /*0b90*/  FADD R8, R19, R4 ;  /* 0x0000000413087221 */ /* 0x008fc80000000000 */
[----:B------:R-:W-:-:S04]  /*0ba0*/  FADD R5, R8, R5 ;  /* 0x0000000508057221 */ /* 0x000fc80000000000 */
[----:B------:R-:W-:-:S04]  /*0bb0*/  FADD R6, R5, R6 ;  /* 0x0000000605067221 */ /* 0x000fc80000000000 */
[----:B------:R-:W-:-:S07]  /*0bc0*/  FADD R19, R6, R7 ;  /* 0x0000000706137221 */ /* 0x000fce0000000000 */
.L_x_80:
[----:B------:R-:W-:Y:S05]  /*0bd0*/  @!P2 BRA `(.L_x_78) ;  /* 0x000000000020a947 */ /* 0x000fea0003800000 */
[----:B------:R-:W-:Y:S01]  /*0be0*/  LEA R3, R3, UR5, 0x2 ;  /* 0x0000000503037c11 */ /* 0x000fe2000f8e10ff */
[----:B------:R-:W-:-:S07]  /*0bf0*/  IMAD.MOV R0, RZ, RZ, -R0 ;  /* 0x000000ffff007224 */ /* 0x000fce00078e0a00 */
.L_x_81:
[----:B------:R3:W4:Y:S01]  /*0c00*/  LDS R4, [R3] ;  /* 0x0000000003047984 */ /* 0x0007220000000800 */
[----:B------:R-:W-:-:S05]  /*0c10*/  VIADD R0, R0, 0x1 ;  /* 0x0000000100007836 */ /* 0x000fca0000000000 */
[----:B------:R-:W-:Y:S01]  /*0c20*/  ISETP.NE.AND P1, PT, R0, RZ, PT ;  /* 0x000000ff0000720c */ /* 0x000fe20003f25270 */
[----:B---3--:R-:W-:Y:S02]  /*0c30*/  VIADD R3, R3, 0x4 ;  /* 0x0000000403037836 */ /* 0x008fe40000000000 */
[----:B----4-:R-:W-:-:S10]  /*0c40*/  FADD R19, R4, R19 ;  /* 0x0000001304137221 */ /* 0x010fd40000000000 */
[----:B------:R-:W-:Y:S05]  /*0c50*/  @P1 BRA `(.L_x_81) ;  /* 0xfffffffc00e81947 */ /* 0x000fea000383ffff */
.L_x_78:
[----:B------:R4:W-:Y:S02]  /*0c60*/  STS [UR5+0x84], R19 ;  /* 0x00008413ff007988 */ /* 0x0009e40008000805 */
.L_x_75:
[----:B------:R-:W-:Y:S05]  /*0c70*/  BSYNC.RECONVERGENT B0 ;  /* 0x0000000000007941 */ /* 0x000fea0003800200 */
.L_x_74:
[----:B------:R-:W-:Y:S06]  /*0c80*/  BAR.SYNC.DEFER_BLOCKING 0x0 ;  /* 0x0000000000007b1d */ /* 0x000fec0000010000 */
[----:B------:R-:W-:Y:S05]  /*0c90*/  @P0 EXIT ;  /* 0x000000000000094d */ /* 0x000fea0003800000 */
[----:B---3--:R-:W3:Y:S01]  /*0ca0*/  LDS R3, [UR5+0x84] ;  /* 0x00008405ff037984 */ /* 0x008ee20008000800 */
[----:B------:R-:W-:Y:S03]  /*0cb0*/  BSSY.RECONVERGENT B0, `(.L_x_82) ;  /* 0x000000d000007945 */ /* 0x000fe60003800200 */
[----:B0-----:R-:W0:Y:S01]  /*0cc0*/  LDS R2, [R2] ;  /* 0x0000000002027984 */ /* 0x001e220000000800 */
[----:B---3--:R-:W3:Y:S08]  /*0cd0*/  MUFU.RCP R0, R3 ;  /* 0x0000000300007308 */ /* 0x008ef00000001000 */
[----:B0-----:R-:W0:Y:S01]  /*0ce0*/  FCHK P0, R2, R3 ;  /* 0x0000000302007302 */ /* 0x001e220000000000 */
[----:B---3--:R-:W-:-:S04]  /*0cf0*/  FFMA R5, -R3, R0, 1 ;  /* 0x3f80000003057423 */ /* 0x008fc80000000100 */
[----:B------:R-:W-:-:S04]  /*0d00*/  FFMA R5, R0, R5, R0 ;  /* 0x0000000500057223 */ /* 0x000fc80000000000 */
[----:B------:R-:W-:-:S04]  /*0d10*/  FFMA R0, R2, R5, RZ ;  /* 0x0000000502007223 */ /* 0x000fc800000000ff */
[----:B------:R-:W-:-:S04]  /*0d20*/  FFMA R4, -R3, R0, R2 ;  /* 0x0000000003047223 */ /* 0x000fc80000000102 */
[----:B------:R-:W-:Y:S01]  /*0d30*/  FFMA R5, R5, R4, R0 ;  /* 0x0000000405057223 */ /* 0x000fe20000000000 */
[----:B0-----:R-:W-:Y:S06]  /*0d40*/  @!P0 BRA `(.L_x_83) ;  /* 0x00000000000c8947 */ /* 0x001fec0003800000 */
[----:B------:R-:W-:-:S07]  /*0d50*/  MOV R4, 0xd70 ;  /* 0x00000d7000047802 */ /* 0x000fce0000000f00 */
[----:B-12-4-:R-:W-:Y:S05]  /*0d60*/  CALL.REL.NOINC `($__internal_1_$__cuda_sm3x_div_rn_noftz_f32_slowpath) ;  /* 0x0000000000107944 */ /* 0x016fea0003c00000 */
[----:B------:R-:W-:-:S07]  /*0d70*/  IMAD.MOV.U32 R5, RZ, RZ, R0 ;  /* 0x000000ffff057224 */ /* 0x000fce00078e0000 */
.L_x_83:
[----:B------:R-:W-:Y:S05]  /*0d80*/  BSYNC.RECONVERGENT B0 ;  /* 0x0000000000007941 */ /* 0x000fea0003800200 */
.L_x_82:
[----:B------:R-:W-:Y:S01]  /*0d90*/  STG.E desc[UR8][R20.64], R5 ;  /* 0x0000000514007986 */ /* 0x000fe2000c101908 */
[----:B------:R-:W-:Y:S05]  /*0da0*/  EXIT ;  /* 0x000000000000794d */ /* 0x000fea0003800000 */
        .weak           $__internal_1_$__cuda_sm3x_div_rn_noftz_f32_slowpath
        .type           $__internal_1_$__cuda_sm3x_div_rn_noftz_f32_slowpath,@function
        .size           $__internal_1_$__cuda_sm3x_div_rn_noftz_f32_slowpath,(.L_x_111 - $__internal_1_$__cuda_sm3x_div_rn_noftz_f32_slowpath)
$__internal_1_$__cuda_sm3x_div_rn_noftz_f32_slowpath:
[--C-:B------:R-:W-:Y:S01]  /*0db0*/  SHF.R.U32.HI R5, RZ, 0x17, R3.reuse ;  /* 0x00000017ff057819 */ /* 0x100fe20000011603 */
[----:B------:R-:W-:Y:S01]  /*0dc0*/  BSSY.RECONVERGENT B1, `(.L_x_84) ;  /* 0x0000064000017945 */ /* 0x000fe20003800200 */
[--C-:B------:R-:W-:Y:S01]  /*0dd0*/  SHF.R.U32.HI R0, RZ, 0x17, R2.reuse ;  /* 0x00000017ff007819 */ /* 0x100fe20000011602 */
[----:B------:R-:W-:Y:S01]  /*0de0*/  IMAD.MOV.U32 R6, RZ, RZ, R2 ;  /* 0x000000ffff067224 */ /* 0x000fe200078e0002 */
        /* <DEDUP_REMOVED lines=27> */
[----:B------:R-:W-:Y:S02]  /*0fa0*/  @P0 IMAD.MOV.U32 R8, RZ, RZ, RZ ;  /* 0x000000ffff080224 */ /* 0x000fe400078e00ff */
[----:B------:R-:W-:Y:S01]  /*0fb0*/  @!P0 FFMA R6, R2, 1.84467440737095516160e+19, RZ ;  /* 0x5f80000002068823 */ /* 0x000fe200000000ff */
[----:B------:R-:W-:Y:S02]  /*0fc0*/  @!P0 IMAD.MOV.U32 R8, RZ, RZ, -0x40 ;  /* 0xffffffc0ff088424 */ /* 0x000fe400078e00ff */
[----:B------:R-:W-:Y:S02]  /*0fd0*/  @!P1 FFMA R7, R3, 1.84467440737095516160e+19, RZ ;  /* 0x5f80000003079823 */ /* 0x000fe400000000ff */
[----:B------:R-:W-:-:S07]  /*0fe0*/  @!P1 VIADD R8, R8, 0x40 ;  /* 0x0000004008089836 */ /* 0x000fce0000000000 */
.L_x_85:
[----:B------:R-:W-:Y:S01]  /*0ff0*/  LEA R2, R5, 0xc0800000, 0x17 ;  /* 0xc080000005027811 */ /* 0x000fe200078eb8ff */
[----:B------:R-:W-:Y:S04]  /*1000*/  BSSY.RECONVERGENT B2, `(.L_x_90) ;  /* 0x0000036000027945 */ /* 0x000fe80003800200 */
[----:B------:R-:W-:Y:S02]  /*1010*/  IMAD.IADD R7, R7, 0x1, -R2 ;  /* 0x0000000107077824 */ /* 0x000fe400078e0a02 */
[----:B------:R-:W-:Y:S02]  /*1020*/  VIADD R2, R0, 0xffffff81 ;  /* 0xffffff8100027836 */ /* 0x000fe40000000000 */
[----:B------:R-:W0:Y:S01]  /*1030*/  MUFU.RCP R3, R7 ;  /* 0x0000000700037308 */ /* 0x000e220000001000 */
[----:B------:R-:W-:Y:S01]  /*1040*/  FADD.FTZ R9, -R7, -RZ ;  /* 0x800000ff07097221 */ /* 0x000fe20000010100 */
[C---:B------:R-:W-:Y:S01]  /*1050*/  IMAD R0, R2.reuse, -0x800000, R6 ;  /* 0xff80000002007824 */ /* 0x040fe200078e0206 */
[----:B------:R-:W-:-:S05]  /*1060*/  IADD3 R5, PT, PT, R2, 0x7f, -R5 ;  /* 0x0000007f02057810 */ /* 0x000fca0007ffe805 */
[----:B------:R-:W-:Y:S02]  /*1070*/  IMAD.IADD R5, R5, 0x1, R8 ;  /* 0x0000000105057824 */ /* 0x000fe400078e0208 */
[----:B0-----:R-:W-:-:S04]  /*1080*/  FFMA R10, R3, R9, 1 ;  /* 0x3f800000030a7423 */ /* 0x001fc80000000009 */
[----:B------:R-:W-:-:S04]  /*1090*/  FFMA R10, R3, R10, R3 ;  /* 0x0000000a030a7223 */ /* 0x000fc80000000003 */
[----:B------:R-:W-:-:S04]  /*10a0*/  FFMA R3, R0, R10, RZ ;  /* 0x0000000a00037223 */ /* 0x000fc800000000ff */
[----:B------:R-:W-:-:S04]  /*10b0*/  FFMA R6, R9, R3, R0 ;  /* 0x0000000309067223 */ /* 0x000fc80000000000 */
[----:B------:R-:W-:-:S04]  /*10c0*/  FFMA R3, R10, R6, R3 ;  /* 0x000000060a037223 */ /* 0x000fc80000000003 */
[----:B------:R-:W-:-:S04]  /*10d0*/  FFMA R6, R9, R3, R0 ;  /* 0x0000000309067223 */ /* 0x000fc80000000000 */
        /* <DEDUP_REMOVED lines=14> */
[-CC-:B------:R-:W-:Y:S01]  /*11c0*/  FFMA.RZ R2, R10, R6.reuse, R3.reuse ;  /* 0x000000060a027223 */ /* 0x180fe2000000c003 */
[C---:B------:R-:W-:Y:S02]  /*11d0*/  ISETP.NE.AND P2, PT, R7.reuse, RZ, PT ;  /* 0x000000ff0700720c */ /* 0x040fe40003f45270 */
[C---:B------:R-:W-:Y:S02]  /*11e0*/  ISETP.NE.AND P1, PT, R7.reuse, RZ, PT ;  /* 0x000000ff0700720c */ /* 0x040fe40003f25270 */
[----:B------:R-:W-:Y:S01]  /*11f0*/  LOP3.LUT R5, R2, 0x7fffff, RZ, 0xc0, !PT ;  /* 0x007fffff02057812 */ /* 0x000fe200078ec0ff */
[CCC-:B------:R-:W-:Y:S01]  /*1200*/  FFMA.RP R2, R10.reuse, R6.reuse, R3.reuse ;  /* 0x000000060a027223 */ /* 0x1c0fe20000008003 */
[----:B------:R-:W-:Y:S01]  /*1210*/  FFMA.RM R3, R10, R6, R3 ;  /* 0x000000060a037223 */ /* 0x000fe20000004003 */
[----:B------:R-:W-:Y:S01]  /*1220*/  VIADD R6, R7, 0x20 ;  /* 0x0000002007067836 */ /* 0x000fe20000000000 */
[----:B------:R-:W-:Y:S01]  /*1230*/  LOP3.LUT R5, R5, 0x800000, RZ, 0xfc, !PT ;  /* 0x0080000005057812 */ /* 0x000fe200078efcff */
[----:B------:R-:W-:-:S02]  /*1240*/  IMAD.MOV R7, RZ, RZ, -R7 ;  /* 0x000000ffff077224 */ /* 0x000fc400078e0a07 */
        /* <DEDUP_REMOVED lines=13> */
.L_x_92:
[----:B------:R-:W-:-:S04]  /*1320*/  LOP3.LUT R0, R0, 0x80000000, RZ, 0xc0, !PT ;  /* 0x8000000000007812 */ /* 0x000fc800078ec0ff */
[----:B------:R-:W-:Y:S01]  /*1330*/  LOP3.LUT R0, R0, 0x7f800000, RZ, 0xfc, !PT ;  /* 0x7f80000000007812 */ /* 0x000fe200078efcff */
[----:B------:R-:W-:Y:S06]  /*1340*/  BRA `(.L_x_93) ;  /* 0x0000000000047947 */ /* 0x000fec0003800000 */
.L_x_91:
[----:B------:R-:W-:-:S07]  /*1350*/  IMAD R0, R5, 0x800000, R0 ;  /* 0x0080000005007824 */ /* 0x000fce00078e0200 */
.L_x_93:
[----:B------:R-:W-:Y:S05]  /*1360*/  BSYNC.RECONVERGENT B2 ;  /* 0x0000000000027941 */ /* 0x000fea0003800200 */
.L_x_90:
[----:B------:R-:W-:Y:S05]  /*1370*/  BRA `(.L_x_94) ;  /* 0x0000000000207947 */ /* 0x000fea0003800000 */
.L_x_89:
[----:B------:R-:W-:-:S04]  /*1380*/  LOP3.LUT R0, R7, 0x80000000, R6, 0x48, !PT ;  /* 0x8000000007007812 */ /* 0x000fc800078e4806 */
[----:B------:R-:W-:Y:S01]  /*1390*/  LOP3.LUT R0, R0, 0x7f800000, RZ, 0xfc, !PT ;  /* 0x7f80000000007812 */ /* 0x000fe200078efcff */
[----:B------:R-:W-:Y:S06]  /*13a0*/  BRA `(.L_x_94) ;  /* 0x0000000000147947 */ /* 0x000fec0003800000 */
.L_x_88:
[----:B------:R-:W-:Y:S01]  /*13b0*/  LOP3.LUT R0, R7, 0x80000000, R6, 0x48, !PT ;  /* 0x8000000007007812 */ /* 0x000fe200078e4806 */
[----:B------:R-:W-:Y:S06]  /*13c0*/  BRA `(.L_x_94) ;  /* 0x00000000000c7947 */ /* 0x000fec0003800000 */
.L_x_87:
[----:B------:R-:W0:Y:S01]  /*13d0*/  MUFU.RSQ R0, -QNAN ;  /* 0xffc0000000007908 */ /* 0x000e220000001400 */
[----:B------:R-:W-:Y:S05]  /*13e0*/  BRA `(.L_x_94) ;  /* 0x0000000000047947 */ /* 0x000fea0003800000 */
.L_x_86:
[----:B------:R-:W-:-:S07]  /*13f0*/  FADD.FTZ R0, R2, R3 ;  /* 0x0000000302007221 */ /* 0x000fce0000010000 */
.L_x_94:
[----:B------:R-:W-:Y:S05]  /*1400*/  BSYNC.RECONVERGENT B1 ;  /* 0x0000000000017941 */ /* 0x000fea0003800200 */
.L_x_84:
[----:B------:R-:W-:-:S04]  /*1410*/  IMAD.MOV.U32 R5, RZ, RZ, 0x0 ;  /* 0x00000000ff057424 */ /* 0x000fc800078e00ff */
[----:B0-----:R-:W-:Y:S05]  /*1420*/  RET.REL.NODEC R4 `(_Z23batchSoftmaxSmallKernelPfii) ;  /* 0xffffffe804f47950 */ /* 0x001fea0003c3ffff */
.L_x_95:
        /* <DEDUP_REMOVED lines=13> */
.L_x_111:


//--------------------- .text._Z13batchFCKernelPfS_S_S_iii --------------------------
	.section	.text._Z13batchFCKernelPfS_S_S_iii,"ax",@progbits
	.align	128
        .global         _Z13batchFCKernelPfS_S_S_iii
        .type           _Z13batchFCKernelPfS_S_S_iii,@function
        .size           _Z13batchFCKernelPfS_S_S_iii,(.L_x_116 - _Z13batchFCKernelPfS_S_S_iii)
        .other          _Z13batchFCKernelPfS_S_S_iii,@"STO_CUDA_ENTRY STV_DEFAULT"
_Z13batchFCKernelPfS_S_S_iii:
.text._Z13batchFCKernelPfS_S_S_iii:
[----:B------:R-:W-:Y:S01]  /*0000*/  LDC R1, c[0x0][0x37c] ;  /* 0x0000df00ff017b82 */ /* 0x000fe20000000800 */
[----:B------:R-:W0:Y:S07]  /*0010*/  S2R R2, SR_TID.Y ;  /* 0x0000000000027919 */ /* 0x000e2e0000002200 */
[----:B------:R-:W0:Y:S08]  /*0020*/  S2UR UR4, SR_CTAID.Y ;  /* 0x00000000000479c3 */ /* 0x000e300000002600 */
[----:B------:R-:W0:Y:S08]  /*0030*/  LDC R7, c[0x0][0x364] ;  /* 0x0000d900ff077b82 */ /* 0x000e300000000800 */
[----:B------:R-:W1:Y:S08]  /*0040*/  LDC R0, c[0x0][0x3a0] ;  /* 0x0000e800ff007b82 */ /* 0x000e700000000800 */
[----:B------:R-:W2:Y:S08]  /*0050*/  S2UR UR6, SR_CTAID.Z ;  /* 0x00000000000679c3 */ /* 0x000eb00000002700 */
[----:B------:R-:W2:Y:S01]  /*0060*/  LDC R3, c[0x0][0x3a8] ;  /* 0x0000ea00ff037b82 */ /* 0x000ea20000000800 */
[----:B0-----:R-:W-:-:S05]  /*0070*/  IMAD R7, R7, UR4, R2 ;  /* 0x0000000407077c24 */ /* 0x001fca000f8e0202 */
[----:B-1----:R-:W-:-:S04]  /*0080*/  ISETP.GE.AND P0, PT, R7, R0, PT ;  /* 0x000000000700720c */ /* 0x002fc80003f06270 */
[----:B--2---:R-:W-:-:S13]  /*0090*/  ISETP.LE.OR P0, PT, R3, UR6, P0 ;  /* 0x0000000603007c0c */ /* 0x004fda0008703670 */
[----:B------:R-:W-:Y:S05]  /*00a0*/  @P0 EXIT ;  /* 0x000000000000094d */ /* 0x000fea0003800000 */
[----:B------:R-:W0:Y:S01]  /*00b0*/  LDC R6, c[0x0][0x3a4] ;  /* 0x0000e900ff067b82 */ /* 0x000e220000000800 */
[----:B------:R-:W1:Y:S07]  /*00c0*/  LDCU.64 UR4, c[0x0][0x358] ;  /* 0x00006b00ff0477ac */ /* 0x000e6e0008000a00 */
[----:B------:R-:W2:Y:S01]  /*00d0*/  LDC.64 R12, c[0x0][0x398] ;  /* 0x0000e600ff0c7b82 */ /* 0x000ea20000000a00 */
[----:B0-----:R-:W-:Y:S01]  /*00e0*/  ISETP.GE.AND P0, PT, R6, 0x1, PT ;  /* 0x000000010600780c */ /* 0x001fe20003f06270 */
[----:B--2---:R-:W-:-:S06]  /*00f0*/  IMAD.WIDE.U32 R12, R7, 0x4, R12 ;  /* 0x00000004070c7825 */ /* 0x004fcc00078e000c */
[----:B-1----:R0:W5:Y:S06]  /*0100*/  LDG.E R12, desc[UR4][R12.64] ;  /* 0x000000040c0c7981 */ /* 0x00216c000c1e1900 */
[----:B------:R-:W-:Y:S05]  /*0110*/  @!P0 BRA `(.L_x_96) ;  /* 0x0000000800bc8947 */ /* 0x000fea0003800000 */
[C---:B------:R-:W-:Y:S01]  /*0120*/  ISETP.GE.U32.AND P1, PT, R6.reuse, 0x10, PT ;  /* 0x000000100600780c */ /* 0x040fe20003f26070 */
[----:B------:R-:W-:Y:S01]  /*0130*/  HFMA2 R10, -RZ, RZ, 0, 0 ;  /* 0x00000000ff0a7431 */ /* 0x000fe200000001ff */
[C---:B------:R-:W-:Y:S01]  /*0140*/  LOP3.LUT R24, R6.reuse, 0xf, RZ, 0xc0, !PT ;  /* 0x0000000f06187812 */ /* 0x040fe200078ec0ff */
[----:B------:R-:W-:Y:S02]  /*0150*/  IMAD R8, R7, R6, RZ ;  /* 0x0000000607087224 */ /* 0x000fe400078e02ff */
[----:B------:R-:W-:Y:S01]  /*0160*/  IMAD R9, R6, UR6, RZ ;  /* 0x0000000606097c24 */ /* 0x000fe2000f8e02ff */
[----:B------:R-:W-:-:S07]  /*0170*/  ISETP.NE.AND P0, PT, R24, RZ, PT ;  /* 0x000000ff1800720c */ /* 0x000fce0003f05270 */
[----:B------:R-:W-:Y:S06]  /*0180*/  @!P1 BRA `(.L_x_97) ;  /* 0x0000000400049947 */ /* 0x000fec0003800000 */
[----:B------:R-:W1:Y:S01]  /*0190*/  LDC.64 R2, c[0x0][0x380] ;  /* 0x0000e000ff027b82 */ /* 0x000e620000000a00 */
[----:B------:R-:W-:-:S04]  /*01a0*/  LOP3.LUT R10, R6, 0x7ffffff0, RZ, 0xc0, !PT ;  /* 0x7ffffff0060a7812 */ /* 0x000fc800078ec0ff */
[----:B------:R-:W-:-:S03]  /*01b0*/  IADD3 R11, PT, PT, -R10, RZ, RZ ;  /* 0x000000ff0a0b7210 */ /* 0x000fc60007ffe1ff */
[----:B------:R-:W2:Y:S01]  /*01c0*/  LDC.64 R4, c[0x0][0x388] ;  /* 0x0000e200ff047b82 */ /* 0x000ea20000000a00 */
[----:B-1----:R-:W-:-:S03]  /*01d0*/  IMAD.WIDE.U32 R2, R8, 0x4, R2 ;  /* 0x0000000408027825 */ /* 0x002fc600078e0002 */
[----:B------:R-:W-:Y:S01]  /*01e0*/  IADD3 R2, P1, PT, R2, 0x20, RZ ;  /* 0x0000002002027810 */ /* 0x000fe20007f3e0ff */
[----:B--2---:R-:W-:-:S04]  /*01f0*/  IMAD.WIDE.U32 R4, R9, 0x4, R4 ;  /* 0x0000000409047825 */ /* 0x004fc800078e0004 */
[----:B------:R-:W-:Y:S01]  /*0200*/  IMAD.X R3, RZ, RZ, R3, P1 ;  /* 0x000000ffff037224 */ /* 0x000fe200008e0603 */
[----:B------:R-:W-:-:S04]  /*0210*/  IADD3 R4, P2, PT, R4, 0x20, RZ ;  /* 0x0000002004047810 */ /* 0x000fc80007f5e0ff */
[----:B------:R-:W-:-:S09]  /*0220*/  IADD3.X R5, PT, PT, RZ, R5, RZ, P2, !PT ;  /* 0x00000005ff057210 */ /* 0x000fd200017fe4ff */
.L_x_98:
[----:B0-----:R-:W2:Y:S04]  /*0230*/  LDG.E R13, desc[UR4][R2.64+-0x20] ;  /* 0xffffe004020d7981 */ /* 0x001ea8000c1e1900 */
[----:B------:R-:W2:Y:S04]  /*0240*/  LDG.E R18, desc[UR4][R4.64+-0x20] ;  /* 0xffffe00404127981 */ /* 0x000ea8000c1e1900 */
[----:B------:R-:W3:Y:S04]  /*0250*/  LDG.E R26, desc[UR4][R2.64+-0x1c] ;  /* 0xffffe404021a7981 */ /* 0x000ee8000c1e1900 */
[----:B------:R-:W3:Y:S04]  /*0260*/  LDG.E R25, desc[UR4][R4.64+-0x1c] ;  /* 0xffffe40404197981 */ /* 0x000ee8000c1e1900 */
[----:B------:R-:W4:Y:S04]  /*0270*/  LDG.E R14, desc[UR4][R2.64+-0x18] ;  /* 0xffffe804020e7981 */ /* 0x000f28000c1e1900 */
[----:B------:R-:W4:Y:S04]  /*0280*/  LDG.E R15, desc[UR4][R4.64+-0x18] ;  /* 0xffffe804040f7981 */ /* 0x000f28000c1e1900 */
[----:B------:R-:W4:Y:S04]  /*0290*/  LDG.E R16, desc[UR4][R2.64+-0x14] ;  /* 0xffffec0402107981 */ /* 0x000f28000c1e1900 */
[----:B------:R-:W4:Y:S04]  /*02a0*/  LDG.E R17, desc[UR4][R4.64+-0x14] ;  /* 0xffffec0404117981 */ /* 0x000f28000c1e1900 */
[----:B------:R-:W4:Y:S04]  /*02b0*/  LDG.E R22, desc[UR4][R2.64+-0x10] ;  /* 0xfffff00402167981 */ /* 0x000f28000c1e1900 */
[----:B------:R-:W4:Y:S04]  /*02c0*/  LDG.E R23, desc[UR4][R4.64+-0x10] ;  /* 0xfffff00404177981 */ /* 0x000f28000c1e1900 */
[----:B------:R-:W4:Y:S04]  /*02d0*/  LDG.E R20, desc[UR4][R2.64+-0xc] ;  /* 0xfffff40402147981 */ /* 0x000f28000c1e1900 */
[----:B------:R-:W4:Y:S04]  /*02e0*/  LDG.E R21, desc[UR4][R4.64+-0xc] ;  /* 0xfffff40404157981 */ /* 0x000f28000c1e1900 */
[----:B------:R-:W4:Y:S01]  /*02f0*/  LDG.E R19, desc[UR4][R4.64+-0x8] ;  /* 0xfffff80404137981 */ /* 0x000f22000c1e1900 */
[----:B--2--5:R-:W-:-:S03]  /*0300*/  FFMA R13, R13, R18, R12 ;  /* 0x000000120d0d7223 */ /* 0x024fc6000000000c */
[----:B------:R-:W2:Y:S04]  /*0310*/  LDG.E R18, desc[UR4][R2.64+-0x8] ;  /* 0xfffff80402127981 */ /* 0x000ea8000c1e1900 */
[----:B------:R-:W2:Y:S01]  /*0320*/  LDG.E R12, desc[UR4][R2.64+-0x4] ;  /* 0xfffffc04020c7981 */ /* 0x000ea2000c1e1900 */
[----:B---3--:R-:W-:-:S03]  /*0330*/  FFMA R25, R26, R25, R13 ;  /* 0x000000191a197223 */ /* 0x008fc6000000000d */
[----:B------:R-:W3:Y:S01]  /*0340*/  LDG.E R13, desc[UR4][R4.64+-0x4] ;  /* 0xfffffc04040d7981 */ /* 0x000ee2000c1e1900 */
[----:B----4-:R-:W-:-:S03]  /*0350*/  FFMA R25, R14, R15, R25 ;  /* 0x0000000f0e197223 */ /* 0x010fc60000000019 */
[----:B------:R-:W4:Y:S04]  /*0360*/  LDG.E R14, desc[UR4][R2.64] ;  /* 0x00000004020e7981 */ /* 0x000f28000c1e1900 */
[----:B------:R-:W4:Y:S01]  /*0370*/  LDG.E R15, desc[UR4][R4.64] ;  /* 0x00000004040f7981 */ /* 0x000f22000c1e1900 */
[----:B------:R-:W-:-:S03]  /*0380*/  FFMA R25, R16, R17, R25 ;  /* 0x0000001110197223 */ /* 0x000fc60000000019 */
        /* <DEDUP_REMOVED lines=8> */
[----:B--2---:R-:W-:-:S03]  /*0410*/  FFMA R25, R18, R19, R25 ;  /* 0x0000001312197223 */ /* 0x004fc60000000019 */
[----:B------:R-:W2:Y:S04]  /*0420*/  LDG.E R18, desc[UR4][R2.64+0x10] ;  /* 0x0000100402127981 */ /* 0x000ea8000c1e1900 */
[----:B------:R-:W2:Y:S01]  /*0430*/  LDG.E R19, desc[UR4][R4.64+0x10] ;  /* 0x0000100404137981 */ /* 0x000ea2000c1e1900 */
[----:B---3--:R-:W-:-:S03]  /*0440*/  FFMA R25, R12, R13, R25 ;  /* 0x0000000d0c197223 */ /* 0x008fc60000000019 */
[----:B------:R-:W3:Y:S04]  /*0450*/  LDG.E R12, desc[UR4][R2.64+0x14] ;  /* 0x00001404020c7981 */ /* 0x000ee8000c1e1900 */
[----:B------:R-:W3:Y:S01]  /*0460*/  LDG.E R13, desc[UR4][R4.64+0x14] ;  /* 0x00001404040d7981 */ /* 0x000ee2000c1e1900 */
[----:B----4-:R-:W-:-:S03]  /*0470*/  FFMA R25, R14, R15, R25 ;  /* 0x0000000f0e197223 */ /* 0x010fc60000000019 */
[----:B------:R-:W4:Y:S04]  /*0480*/  LDG.E R15, desc[UR4][R2.64+0x18] ;  /* 0x00001804020f7981 */ /* 0x000f28000c1e1900 */
[----:B------:R-:W4:Y:S01]  /*0490*/  LDG.E R14, desc[UR4][R4.64+0x18] ;  /* 0x00001804040e7981 */ /* 0x000f22000c1e1900 */
[----:B------:R-:W-:-:S03]  /*04a0*/  FFMA R26, R16, R17, R25 ;  /* 0x00000011101a7223 */ /* 0x000fc60000000019 */
[----:B------:R-:W4:Y:S04]  /*04b0*/  LDG.E R16, desc[UR4][R2.64+0x1c] ;  /* 0x00001c0402107981 */ /* 0x000f28000c1e1900 */
[----:B------:R0:W4:Y:S01]  /*04c0*/  LDG.E R17, desc[UR4][R4.64+0x1c] ;  /* 0x00001c0404117981 */ /* 0x000122000c1e1900 */
[----:B------:R-:W-:Y:S02]  /*04d0*/  VIADD R11, R11, 0x10 ;  /* 0x000000100b0b7836 */ /* 0x000fe40000000000 */
[----:B------:R-:W-:-:S03]  /*04e0*/  FFMA R23, R23, R22, R26 ;  /* 0x0000001617177223 */ /* 0x000fc6000000001a */
[----:B------:R-:W-:Y:S01]  /*04f0*/  ISETP.NE.AND P1, PT, R11, RZ, PT ;  /* 0x000000ff0b00720c */ /* 0x000fe20003f25270 */
[----:B------:R-:W-:Y:S01]  /*0500*/  FFMA R21, R20, R21, R23 ;  /* 0x0000001514157223 */ /* 0x000fe20000000017 */
[----:B0-----:R-:W-:Y:S02]  /*0510*/  IADD3 R4, P3, PT, R4, 0x40, RZ ;  /* 0x0000004004047810 */ /* 0x001fe40007f7e0ff */
[----:B------:R-:W-:-:S03]  /*0520*/  IADD3 R2, P2, PT, R2, 0x40, RZ ;  /* 0x0000004002027810 */ /* 0x000fc60007f5e0ff */
[----:B------:R-:W-:Y:S01]  /*0530*/  IMAD.X R5, RZ, RZ, R5, P3 ;  /* 0x000000ffff057224 */ /* 0x000fe200018e0605 */
[----:B------:R-:W-:Y:S01]  /*0540*/  IADD3.X R3, PT, PT, RZ, R3, RZ, P2, !PT ;  /* 0x00000003ff037210 */ /* 0x000fe200017fe4ff */
[----:B--2---:R-:W-:-:S04]  /*0550*/  FFMA R19, R18, R19, R21 ;  /* 0x0000001312137223 */ /* 0x004fc80000000015 */
[----:B---3--:R-:W-:-:S04]  /*0560*/  FFMA R12, R12, R13, R19 ;  /* 0x0000000d0c0c7223 */ /* 0x008fc80000000013 */
[----:B----4-:R-:W-:-:S04]  /*0570*/  FFMA R15, R15, R14, R12 ;  /* 0x0000000e0f0f7223 */ /* 0x010fc8000000000c */
[----:B------:R-:W-:Y:S01]  /*0580*/  FFMA R12, R16, R17, R15 ;  /* 0x00000011100c7223 */ /* 0x000fe2000000000f */
[----:B------:R-:W-:Y:S06]  /*0590*/  @P1 BRA `(.L_x_98) ;  /* 0xfffffffc00241947 */ /* 0x000fec000383ffff */
.L_x_97:
[----:B------:R-:W-:Y:S05]  /*05a0*/  @!P0 BRA `(.L_x_96) ;  /* 0x0000000400988947 */ /* 0x000fea0003800000 */
[----:B------:R-:W-:Y:S02]  /*05b0*/  ISETP.GE.U32.AND P1, PT, R24, 0x8, PT ;  /* 0x000000081800780c */ /* 0x000fe40003f26070 */
[----:B------:R-:W-:-:S04]  /*05c0*/  LOP3.LUT R25, R6, 0x7, RZ, 0xc0, !PT ;  /* 0x0000000706197812 */ /* 0x000fc800078ec0ff */
[----:B------:R-:W-:-:S07]  /*05d0*/  ISETP.NE.AND P0, PT, R25, RZ, PT ;  /* 0x000000ff1900720c */ /* 0x000fce0003f05270 */
[----:B------:R-:W-:Y:S06]  /*05e0*/  @!P1 BRA `(.L_x_99) ;  /* 0x0000000000a09947 */ /* 0x000fec0003800000 */
[----:B------:R-:W1:Y:S01]  /*05f0*/  LDC.64 R14, c[0x0][0x388] ;  /* 0x0000e200ff0e7b82 */ /* 0x000e620000000a00 */
[----:B------:R-:W2:Y:S01]  /*0600*/  LDCU.128 UR8, c[0x0][0x380] ;  /* 0x00007000ff0877ac */ /* 0x000ea20008000c00 */
[CC--:B------:R-:W-:Y:S02]  /*0610*/  IADD3 R3, P1, PT, R8.reuse, R10.reuse, RZ ;  /* 0x0000000a08037210 */ /* 0x0c0fe40007f3e0ff */
[CC--:B------:R-:W-:Y:S02]  /*0620*/  IADD3 R27, PT, PT, R9.reuse, R10.reuse, RZ ;  /* 0x0000000a091b7210 */ /* 0x0c0fe40007ffe0ff */
[-C--:B------:R-:W-:Y:S01]  /*0630*/  IADD3 R23, PT, PT, R8, R10.reuse, RZ ;  /* 0x0000000a08177210 */ /* 0x080fe20007ffe0ff */
[----:B------:R-:W-:Y:S01]  /*0640*/  IMAD.X R20, RZ, RZ, RZ, P1 ;  /* 0x000000ffff147224 */ /* 0x000fe200008e06ff */
[----:B------:R-:W3:Y:S01]  /*0650*/  LDC.64 R16, c[0x0][0x380] ;  /* 0x0000e000ff107b82 */ /* 0x000ee20000000a00 */
[----:B------:R-:W-:-:S04]  /*0660*/  IADD3 R5, P3, PT, R9, R10, RZ ;  /* 0x0000000a09057210 */ /* 0x000fc80007f7e0ff */
[----:B------:R-:W-:Y:S02]  /*0670*/  IADD3.X R18, PT, PT, RZ, RZ, RZ, P3, !PT ;  /* 0x000000ffff127210 */ /* 0x000fe40001ffe4ff */
[----:B--2---:R-:W-:Y:S02]  /*0680*/  LEA R2, P2, R3, UR8, 0x2 ;  /* 0x0000000803027c11 */ /* 0x004fe4000f8410ff */
[----:B------:R-:W-:Y:S02]  /*0690*/  LEA R4, P4, R5, UR10, 0x2 ;  /* 0x0000000a05047c11 */ /* 0x000fe4000f8810ff */
[----:B------:R-:W-:Y:S01]  /*06a0*/  LEA.HI.X R3, R3, UR9, R20, 0x2, P2 ;  /* 0x0000000903037c11 */ /* 0x000fe200090f1414 */
[----:B-1----:R-:W-:Y:S01]  /*06b0*/  IMAD.WIDE.U32 R26, R27, 0x4, R14 ;  /* 0x000000041b1a7825 */ /* 0x002fe200078e000e */
[----:B------:R-:W-:-:S03]  /*06c0*/  LEA.HI.X R5, R5, UR11, R18, 0x2, P4 ;  /* 0x0000000b05057c11 */ /* 0x000fc6000a0f1412 */
[----:B------:R-:W2:Y:S01]  /*06d0*/  LDG.E R28, desc[UR4][R2.64+0x4] ;  /* 0x00000404021c7981 */ /* 0x000ea2000c1e1900 */
[----:B---3--:R-:W-:-:S03]  /*06e0*/  IMAD.WIDE.U32 R22, R23, 0x4, R16 ;  /* 0x0000000417167825 */ /* 0x008fc600078e0010 */
[----:B------:R-:W3:Y:S04]  /*06f0*/  LDG.E R26, desc[UR4][R26.64] ;  /* 0x000000041a1a7981 */ /* 0x000ee8000c1e1900 */
[----:B------:R-:W3:Y:S04]  /*0700*/  LDG.E R11, desc[UR4][R22.64] ;  /* 0x00000004160b7981 */ /* 0x000ee8000c1e1900 */
[----:B------:R-:W2:Y:S04]  /*0710*/  LDG.E R29, desc[UR4][R4.64+0x4] ;  /* 0x00000404041d7981 */ /* 0x000ea8000c1e1900 */
        /* <DEDUP_REMOVED lines=8> */
[----:B0-----:R-:W4:Y:S04]  /*07a0*/  LDG.E R13, desc[UR4][R2.64+0x18] ;  /* 0x00001804020d7981 */ /* 0x001f28000c1e1900 */
[----:B------:R-:W4:Y:S04]  /*07b0*/  LDG.E R24, desc[UR4][R4.64+0x18] ;  /* 0x0000180404187981 */ /* 0x000f28000c1e1900 */
[----:B------:R-:W4:Y:S04]  /*07c0*/  LDG.E R22, desc[UR4][R2.64+0x1c] ;  /* 0x00001c0402167981 */ /* 0x000f28000c1e1900 */
[----:B------:R-:W4:Y:S01]  /*07d0*/  LDG.E R23, desc[UR4][R4.64+0x1c] ;  /* 0x00001c0404177981 */ /* 0x000f22000c1e1900 */
[----:B------:R-:W-:Y:S01]  /*07e0*/  IADD3 R10, PT, PT, R10, 0x8, RZ ;  /* 0x000000080a0a7810 */ /* 0x000fe20007ffe0ff */
[----:B---3-5:R-:W-:-:S04]  /*07f0*/  FFMA R11, R11, R26, R12 ;  /* 0x0000001a0b0b7223 */ /* 0x028fc8000000000c */
[----:B--2---:R-:W-:-:S04]  /*0800*/  FFMA R11, R28, R29, R11 ;  /* 0x0000001d1c0b7223 */ /* 0x004fc8000000000b */
[----:B----4-:R-:W-:-:S04]  /*0810*/  FFMA R11, R20, R21, R11 ;  /* 0x00000015140b7223 */ /* 0x010fc8000000000b */
[----:B------:R-:W-:-:S04]  /*0820*/  FFMA R11, R18, R19, R11 ;  /* 0x00000013120b7223 */ /* 0x000fc8000000000b */
[----:B------:R-:W-:-:S04]  /*0830*/  FFMA R11, R16, R17, R11 ;  /* 0x00000011100b7223 */ /* 0x000fc8000000000b */
[----:B------:R-:W-:-:S04]  /*0840*/  FFMA R14, R14, R15, R11 ;  /* 0x0000000f0e0e7223 */ /* 0x000fc8000000000b */
[----:B------:R-:W-:-:S04]  /*0850*/  FFMA R13, R13, R24, R14 ;  /* 0x000000180d0d7223 */ /* 0x000fc8000000000e */
[----:B------:R-:W-:-:S07]  /*0860*/  FFMA R12, R22, R23, R13 ;  /* 0x00000017160c7223 */ /* 0x000fce000000000d */
.L_x_99:
[----:B------:R-:W-:Y:S05]  /*0870*/  @!P0 BRA `(.L_x_96) ;  /* 0x0000000000e48947 */ /* 0x000fea0003800000 */
[----:B------:R-:W-:Y:S02]  /*0880*/  ISETP.GE.U32.AND P1, PT, R25, 0x4, PT ;  /* 0x000000041900780c */ /* 0x000fe40003f26070 */
[----:B------:R-:W-:-:S04]  /*0890*/  LOP3.LUT R6, R6, 0x3, RZ, 0xc0, !PT ;  /* 0x0000000306067812 */ /* 0x000fc800078ec0ff */
[----:B------:R-:W-:-:S07]  /*08a0*/  ISETP.NE.AND P0, PT, R6, RZ, PT ;  /* 0x000000ff0600720c */ /* 0x000fce0003f05270 */
[----:B------:R-:W-:Y:S06]  /*08b0*/  @!P1 BRA `(.L_x_100) ;  /* 0x0000000000709947 */ /* 0x000fec0003800000 */
[----:B------:R-:W1:Y:S01]  /*08c0*/  LDC.64 R16, c[0x0][0x380] ;  /* 0x0000e000ff107b82 */ /* 0x000e620000000a00 */
[----:B------:R-:W2:Y:S01]  /*08d0*/  LDCU.128 UR8, c[0x0][0x380] ;  /* 0x00007000ff0877ac */ /* 0x000ea20008000c00 */
[CC--:B0-----:R-:W-:Y:S01]  /*08e0*/  IADD3 R13, P3, PT, R9.reuse, R10.reuse, RZ ;  /* 0x0000000a090d7210 */ /* 0x0c1fe20007f7e0ff */
[C---:B------:R-:W-:Y:S01]  /*08f0*/  IMAD.IADD R3, R8.reuse, 0x1, R10 ;  /* 0x0000000108037824 */ /* 0x040fe200078e020a */
[-C--:B------:R-:W-:Y:S02]  /*0900*/  IADD3 R5, PT, PT, R9, R10.reuse, RZ ;  /* 0x0000000a09057210 */ /* 0x080fe40007ffe0ff */
[----:B------:R-:W-:Y:S01]  /*0910*/  IADD3 R11, P1, PT, R8, R10, RZ ;  /* 0x0000000a080b7210 */ /* 0x000fe20007f3e0ff */
[----:B------:R-:W-:Y:S01]  /*0920*/  IMAD.X R20, RZ, RZ, RZ, P3 ;  /* 0x000000ffff147224 */ /* 0x000fe200018e06ff */
[----:B------:R-:W0:Y:S02]  /*0930*/  LDC.64 R14, c[0x0][0x388] ;  /* 0x0000e200ff0e7b82 */ /* 0x000e240000000a00 */
[----:B------:R-:W-:-:S02]  /*0940*/  IADD3.X R18, PT, PT, RZ, RZ, RZ, P1, !PT ;  /* 0x000000ffff127210 */ /* 0x000fc40000ffe4ff */
[----:B--2---:R-:W-:Y:S02]  /*0950*/  LEA R4, P2, R11, UR8, 0x2 ;  /* 0x000000080b047c11 */ /* 0x004fe4000f8410ff */
[----:B------:R-:W-:Y:S01]  /*0960*/  LEA R2, P4, R13, UR10, 0x2 ;  /* 0x0000000a0d027c11 */ /* 0x000fe2000f8810ff */
[----:B-1----:R-:W-:-:S03]  /*0970*/  IMAD.WIDE.U32 R16, R3, 0x4, R16 ;  /* 0x0000000403107825 */ /* 0x002fc600078e0010 */
[----:B------:R-:W-:-:S03]  /*0980*/  LEA.HI.X R3, R13, UR11, R20, 0x2, P4 ;  /* 0x0000000b0d037c11 */ /* 0x000fc6000a0f1414 */
[----:B------:R-:W2:Y:S01]  /*0990*/  LDG.E R17, desc[UR4][R16.64] ;  /* 0x0000000410117981 */ /* 0x000ea2000c1e1900 */
[----:B0-----:R-:W-:Y:S01]  /*09a0*/  IMAD.WIDE.U32 R14, R5, 0x4, R14 ;  /* 0x00000004050e7825 */ /* 0x001fe200078e000e */
[----:B------:R-:W-:Y:S02]  /*09b0*/  LEA.HI.X R5, R11, UR9, R18, 0x2, P2 ;  /* 0x000000090b057c11 */ /* 0x000fe400090f1412 */
[----:B------:R-:W3:Y:S04]  /*09c0*/  LDG.E R13, desc[UR4][R2.64+0x4] ;  /* 0x00000404020d7981 */ /* 0x000ee8000c1e1900 */
[----:B------:R-:W2:Y:S04]  /*09d0*/  LDG.E R14, desc[UR4][R14.64] ;  /* 0x000000040e0e7981 */ /* 0x000ea8000c1e1900 */
[----:B------:R-:W3:Y:S04]  /*09e0*/  LDG.E R11, desc[UR4][R4.64+0x4] ;  /* 0x00000404040b7981 */ /* 0x000ee8000c1e1900 */
[----:B------:R-:W4:Y:S04]  /*09f0*/  LDG.E R18, desc[UR4][R4.64+0x8] ;  /* 0x0000080404127981 */ /* 0x000f28000c1e1900 */
[----:B------:R-:W4:Y:S04]  /*0a00*/  LDG.E R19, desc[UR4][R2.64+0x8] ;  /* 0x0000080402137981 */ /* 0x000f28000c1e1900 */
[----:B------:R-:W4:Y:S04]  /*0a10*/  LDG.E R20, desc[UR4][R4.64+0xc] ;  /* 0x00000c0404147981 */ /* 0x000f28000c1e1900 */
[----:B------:R-:W4:Y:S01]  /*0a20*/  LDG.E R21, desc[UR4][R2.64+0xc] ;  /* 0x00000c0402157981 */ /* 0x000f22000c1e1900 */
[----:B------:R-:W-:Y:S01]  /*0a30*/  IADD3 R10, PT, PT, R10, 0x4, RZ ;  /* 0x000000040a0a7810 */ /* 0x000fe20007ffe0ff */
[----:B--2--5:R-:W-:-:S04]  /*0a40*/  FFMA R12, R17, R14, R12 ;  /* 0x0000000e110c7223 */ /* 0x024fc8000000000c */
[----:B---3--:R-:W-:-:S04]  /*0a50*/  FFMA R11, R11, R13, R12 ;  /* 0x0000000d0b0b7223 */ /* 0x008fc8000000000c */
[----:B----4-:R-:W-:-:S04]  /*0a60*/  FFMA R11, R18, R19, R11 ;  /* 0x00000013120b7223 */ /* 0x010fc8000000000b */
[----:B------:R-:W-:-:S07]  /*0a70*/  FFMA R12, R20, R21, R11 ;  /* 0x00000015140c7223 */ /* 0x000fce000000000b */
.L_x_100:
[----:B------:R-:W-:Y:S05]  /*0a80*/  @!P0 BRA `(.L_x_96) ;  /* 0x0000000000608947 */ /* 0x000fea0003800000 */
[----:B------:R-:W1:Y:S01]  /*0a90*/  LDC.64 R2, c[0x0][0x388] ;  /* 0x0000e200ff027b82 */ /* 0x000e620000000a00 */
[----:B------:R-:W-:Y:S01]  /*0aa0*/  IADD3 R9, PT, PT, R9, R10, RZ ;  /* 0x0000000a09097210 */ /* 0x000fe20007ffe0ff */
[----:B------:R-:W-:Y:S01]  /*0ab0*/  IMAD.IADD R11, R8, 0x1, R10 ;  /* 0x00000001080b7824 */ /* 0x000fe200078e020a */
[----:B------:R-:W-:-:S05]  /*0ac0*/  IADD3 R6, PT, PT, -R6, RZ, RZ ;  /* 0x000000ff06067210 */ /* 0x000fca0007ffe1ff */
[----:B------:R-:W2:Y:S01]  /*0ad0*/  LDC.64 R4, c[0x0][0x380] ;  /* 0x0000e000ff047b82 */ /* 0x000ea20000000a00 */
[----:B-1----:R-:W-:-:S03]  /*0ae0*/  IMAD.WIDE.U32 R2, R9, 0x4, R2 ;  /* 0x0000000409027825 */ /* 0x002fc600078e0002 */
[----:B------:R-:W-:Y:S01]  /*0af0*/  MOV R8, R2 ;  /* 0x0000000200087202 */ /* 0x000fe20000000f00 */
[----:B--2---:R-:W-:Y:S01]  /*0b00*/  IMAD.WIDE.U32 R4, R11, 0x4, R4 ;  /* 0x000000040b047825 */ /* 0x004fe200078e0004 */
[----:B------:R-:W-:-:S03]  /*0b10*/  MOV R11, R3 ;  /* 0x00000003000b7202 */ /* 0x000fc60000000f00 */
[----:B------:R-:W-:Y:S01]  /*0b20*/  IMAD.MOV.U32 R2, RZ, RZ, R4 ;  /* 0x000000ffff027224 */ /* 0x000fe200078e0004 */
[----:B------:R-:W-:-:S07]  /*0b30*/  MOV R9, R5 ;  /* 0x0000000500097202 */ /* 0x000fce0000000f00 */
.L_x_101:
[----:B------:R-:W-:Y:S01]  /*0b40*/  IMAD.MOV.U32 R3, RZ, RZ, R9 ;  /* 0x000000ffff037224 */ /* 0x000fe200078e0009 */
[----:B------:R-:W-:Y:S02]  /*0b50*/  MOV R4, R8 ;  /* 0x0000000800047202 */ /* 0x000fe40000000f00 */
[----:B------:R-:W-:-:S03]  /*0b60*/  MOV R5, R11 ;  /* 0x0000000b00057202 */ /* 0x000fc60000000f00 */
[----:B------:R1:W2:Y:S04]  /*0b70*/  LDG.E R3, desc[UR4][R2.64] ;  /* 0x0000000402037981 */ /* 0x0002a8000c1e1900 */
[----:B------:R-:W2:Y:S01]  /*0b80*/  LDG.E R4, desc[UR4][R4.64] ;  /* 0x0000000404047981 */ /* 0x000ea2000c1e1900 */
[----:B------:R-:W-:Y:S01]  /*0b90*/  VIADD R6, R6, 0x1 ;  /* 0x0000000106067836 */ /* 0x000fe20000000000 */
[----:B------:R-:W-:-:S04]  /*0ba0*/  IADD3 R8, P1, PT, R8, 0x4, RZ ;  /* 0x0000000408087810 */ /* 0x000fc80007f3e0ff */
[----:B------:R-:W-:Y:S02]  /*0bb0*/  ISETP.NE.AND P0, PT, R6, RZ, PT ;  /* 0x000000ff0600720c */ /* 0x000fe40003f05270 */
[----:B-1----:R-:W-:Y:S02]  /*0bc0*/  IADD3 R2, P2, PT, R2, 0x4, RZ ;  /* 0x0000000402027810 */ /* 0x002fe40007f5e0ff */
[----:B------:R-:W-:Y:S02]  /*0bd0*/  IADD3.X R11, PT, PT, RZ, R11, RZ, P1, !PT ;  /* 0x0000000bff0b7210 */ /* 0x000fe40000ffe4ff */
[----:B------:R-:W-:Y:S01]  /*0be0*/  IADD3.X R9, PT, PT, RZ, R9, RZ, P2, !PT ;  /* 0x00000009ff097210 */ /* 0x000fe200017fe4ff */
[----:B--2--5:R-:W-:-:S06]  /*0bf0*/  FFMA R12, R3, R4, R12 ;  /* 0x00000004030c7223 */ /* 0x024fcc000000000c */
[----:B------:R-:W-:Y:S05]  /*0c00*/  @P0 BRA `(.L_x_101) ;  /* 0xfffffffc00cc0947 */ /* 0x000fea000383ffff */
.L_x_96:
[----:B------:R-:W1:Y:S01]  /*0c10*/  LDC.64 R2, c[0x0][0x390] ;  /* 0x0000e400ff027b82 */ /* 0x000e620000000a00 */
[----:B------:R-:W-:-:S04]  /*0c20*/  IMAD R7, R0, UR6, R7 ;  /* 0x0000000600077c24 */ /* 0x000fc8000f8e0207 */
[----:B-1----:R-:W-:-:S05]  /*0c30*/  IMAD.WIDE.U32 R2, R7, 0x4, R2 ;  /* 0x0000000407027825 */ /* 0x002fca00078e0002 */
[----:B-----5:R-:W-:Y:S01]  /*0c40*/  STG.E desc[UR4][R2.64], R12 ;  /* 0x0000000c02007986 */ /* 0x020fe2000c101904 */
[----:B------:R-:W-:Y:S05]  /*0c50*/  EXIT ;  /* 0x000000000000794d */ /* 0x000fea0003800000 */
.L_x_102:
        /* <DEDUP_REMOVED lines=10> */
.L_x_116:


//--------------------- .text._Z17batchFCReluKernelPfS_S_S_iii --------------------------
	.section	.text._Z17batchFCReluKernelPfS_S_S_iii,"ax",@progbits
	.align	128
        .global         _Z17batchFCReluKernelPfS_S_S_iii
        .type           _Z17batchFCReluKernelPfS_S_S_iii,@function
        .size           _Z17batchFCReluKernelPfS_S_S_iii,(.L_x_117 - _Z17batchFCReluKernelPfS_S_S_iii)
        .other          _Z17batchFCReluKernelPfS_S_S_iii,@"STO_CUDA_ENTRY STV_DEFAULT"
_Z17batchFCReluKernelPfS_S_S_iii:
.text._Z17batchFCReluKernelPfS_S_S_iii:
        /* <DEDUP_REMOVED lines=35> */
.L_x_105:
        /* <DEDUP_REMOVED lines=55> */
.L_x_104:
        /* <DEDUP_REMOVED lines=45> */
.L_x_106:
        /* <DEDUP_REMOVED lines=33> */
.L_x_107:
        /* <DEDUP_REMOVED lines=12> */
.L_x_108:
        /* <DEDUP_REMOVED lines=13> */
.L_x_103:
[----:B------:R-:W1:Y:S01]  /*0c10*/  LDC.64 R2, c[0x0][0x390] ;  /* 0x0000e400ff027b82 */ /* 0x000e620000000a00 */
[----:B------:R-:W-:Y:S01]  /*0c20*/  IMAD R7, R0, UR6, R7 ;  /* 0x0000000600077c24 */ /* 0x000fe2000f8e0207 */
[----:B-----5:R-:W-:-:S03]  /*0c30*/  FMNMX R5, RZ, R12, !PT ;  /* 0x0000000cff057209 */ /* 0x020fc60007800000 */
[----:B-1----:R-:W-:-:S05]  /*0c40*/  IMAD.WIDE.U32 R2, R7, 0x4, R2 ;  /* 0x0000000407027825 */ /* 0x002fca00078e0002 */
[----:B------:R-:W-:Y:S01]  /*0c50*/  STG.E desc[UR4][R2.64], R5 ;  /* 0x0000000502007986 */ /* 0x000fe2000c101904 */
[----:B------:R-:W-:Y:S05]  /*0c60*/  EXIT ;  /* 0x000000000000794d */ /* 0x000fea0003800000 */
.L_x_109:
        /* <DEDUP_REMOVED lines=9> */
.L_x_117:


//--------------------- .nv.shared.reserved.0     --------------------------
	.section	.nv.shared.reserved.0,"aw",@nobits
	.weak		__nv_reservedSMEM_offset_0_alias
	.size		__nv_reservedSMEM_offset_0_alias, 0, 64
	.other		__nv_reservedSMEM_offset_0_alias,@"STO_CUDA_RESERVED_SHARED STV_DEFAULT"
__nv_reservedSMEM_offset_0_alias:
	.zero		0
	.zero		64


//--------------------- .nv.shared._Z30batchComputeGradientsOptimizedPfS_S_S_S_S_S_S_S_S_i --------------------------
	.section	.nv.shared._Z30batchComputeGradientsOptimizedPfS_S_S_S_S_S_S_S_S_i,"aw",@nobits
	.sectionflags	@""
	.align	4
.nv.shared._Z30batchComputeGradientsOptimizedPfS_S_S_S_S_S_S_S_S_i:
	.zero		1664


//--------------------- .nv.shared._Z26calculateBatchLossAccuracyPfS_S_Pii --------------------------
	.section	.nv.shared._Z26calculateBatchLossAccuracyPfS_S_Pii,"aw",@nobits
	.sectionflags	@""
	.align	4
.nv.shared._Z26calculateBatchLossAccuracyPfS_S_Pii:
	.zero		3072


//--------------------- .nv.shared._Z23batchSoftmaxSmallKernelPfii --------------------------
	.section	.nv.shared._Z23batchSoftmaxSmallKernelPfii,"aw",@nobits
	.sectionflags	@""
	.align	4
.nv.shared._Z23batchSoftmaxSmallKernelPfii:
	.zero		1160


//--------------------- .nv.constant0._Z30batchUpdateParametersOptimizedPfS_S_S_iifi --------------------------
	.section	.nv.constant0._Z30batchUpdateParametersOptimizedPfS_S_S_iifi,"a",@progbits
	.sectionflags	@""
	.align	4
.nv.constant0._Z30batchUpdateParametersOptimizedPfS_S_S_iifi:
	.zero		944


//--------------------- .nv.constant0._Z30batchComputeGradientsOptimizedPfS_S_S_S_S_S_S_S_S_i --------------------------
	.section	.nv.constant0._Z30batchComputeGradientsOptimizedPfS_S_S_S_S_S_S_S_S_i,"a",@progbits
	.sectionflags	@""
	.align	4
.nv.constant0._Z30batchComputeGradientsOptimizedPfS_S_S_S_S_S_S_S_S_i:
	.zero		980


//--------------------- .nv.constant0._Z26calculateBatchLossAccuracyPfS_S_Pii --------------------------
	.section	.nv.constant0._Z26calculateBatchLossAccuracyPfS_S_Pii,"a",@progbits
	.sectionflags	@""
	.align	4
.nv.constant0._Z26calculateBatchLossAccuracyPfS_S_Pii:
	.zero		932


//--------------------- .nv.constant0._Z23batchSoftmaxSmallKernelPfii --------------------------
	.section	.nv.constant0._Z23batchSoftmaxSmallKernelPfii,"a",@progbits
	.sectionflags	@""
	.align	4
.nv.constant0._Z23batchSoftmaxSmallKernelPfii:
	.zero		912


//--------------------- .nv.constant0._Z13batchFCKernelPfS_S_S_iii --------------------------
	.section	.nv.constant0._Z13batchFCKernelPfS_S_S_iii,"a",@progbits
	.sectionflags	@""
	.align	4
.nv.constant0._Z13batchFCKernelPfS_S_S_iii:
	.zero		940


//--------------------- .nv.constant0._Z17batchFCReluKernelPfS_S_S_iii --------------------------
	.section	.nv.constant0._Z17batchFCReluKernelPfS_S_S_iii,"a",@progbits
	.sectionflags	@""
	.align	4
.nv.constant0._Z17batchFCReluKernelPfS_S_S_iii:
	.zero		940


//--------------------- SYMBOLS --------------------------

	.type		.nv.reservedSmem.offset0,@object
	.size		.nv.reservedSmem.offset0,0x4
	.type		.nv.reservedSmem.cap,@object
	.size		.nv.reservedSmem.cap,0x4
